	.target	sm_90a

	.elftype	@"ET_EXEC"


//--------------------- .note.nv.tkinfo           --------------------------
	.section	.note.nv.tkinfo,"",@"SHT_NOTE"
	.sectionflags	@"SHF_NOTE_NV_TKINFO"
	.tkinfo
        /*0018*/ 	.word	0x00000002
        /*0030*/ 	.string	""
        /*0030*/ 	.string	"ptxas"
        /*0030*/ 	.string	"Cuda compilation tools, release 13.0, V13.0.88"
        /*0030*/ 	.string	"Build cuda_13.0.r13.0/compiler.36424714_0"
        /*0030*/ 	.string	"-arch sm_90a -m 64 "



//--------------------- .note.nv.cuinfo           --------------------------
	.section	.note.nv.cuinfo,"",@"SHT_NOTE"
	.sectionflags	@"SHF_NOTE_NV_CUINFO"
        /*0018*/ 	.short	0x0002
        /*001a*/ 	.short	0x005a
        /*001c*/ 	.short	0x0082
	.zero		2


//--------------------- .nv.info                  --------------------------
	.section	.nv.info,"",@"SHT_CUDA_INFO"
	.align	4


	//----- nvinfo : EIATTR_REGCOUNT
	.align		4
        /*0000*/ 	.byte	0x04, 0x2f
        /*0002*/ 	.short	(.L_15 - .L_14)
	.align		4
.L_14:
        /*0004*/ 	.word	index@(_ZN7cutlass13device_kernelINS_4gemm6kernel13GemmUniversalIN4cute5tupleIJiiiiEEENS1_10collective13CollectiveMmaINS1_34MainloopSm90TmaGmmaWarpSpecializedILi3ENS5_IJNS4_1CILi2EEENSA_ILi1EEESC_EEENS1_35KernelTmaWarpSpecializedCooperativeEEENS5_IJNSA_ILi512EEENSA_ILi32EEENSA_ILi64EEEEEENS_6half_tENS5_IJlSC_lEEESK_SL_NS4_8TiledMMAINS4_8MMA_AtomIJNS4_4SM904GMMA25MMA_64x32x16_F32F16F16_SSILNSP_5MajorE0ELSR_0ELNSP_7ScaleInE1ELSS_1EEEEEENS4_6LayoutISD_NS5_IJSC_NSA_ILi0EEESW_EEEEENS5_IJNS4_10UnderscoreESZ_SZ_EEEEENS4_13SM90_TMA_LOADENS4_14ComposedLayoutINS4_7SwizzleILi3ELi4ELi3EEENS4_18smem_ptr_flag_bitsILi16EEENSV_INS5_IJNSA_ILi8EEESI_EEENS5_IJSI_SC_EEEEEEEvNS4_8identityENS4_23SM90_TMA_LOAD_MULTICASTES1C_vS1D_EENS_8epilogue10collective6detail29Sm90TmaWarpSpecializedAdapterINS1H_15DefaultEpilogueISK_SL_SL_NS1G_6thread17LinearCombinationISK_Li1EffLNS1L_9ScaleType4KindE0ELNS_15FloatRoundStyleE2ESK_EENS1_15EpilogueDefaultEEEEEvvEEEEvNT_6ParamsE)
        /*0008*/ 	.word	0x000000a8


	//----- nvinfo : EIATTR_FRAME_SIZE
	.align		4
.L_15:
        /*000c*/ 	.byte	0x04, 0x11
        /*000e*/ 	.short	(.L_17 - .L_16)
	.align		4
.L_16:
        /*0010*/ 	.word	index@(_ZN7cutlass13device_kernelINS_4gemm6kernel13GemmUniversalIN4cute5tupleIJiiiiEEENS1_10collective13CollectiveMmaINS1_34MainloopSm90TmaGmmaWarpSpecializedILi3ENS5_IJNS4_1CILi2EEENSA_ILi1EEESC_EEENS1_35KernelTmaWarpSpecializedCooperativeEEENS5_IJNSA_ILi512EEENSA_ILi32EEENSA_ILi64EEEEEENS_6half_tENS5_IJlSC_lEEESK_SL_NS4_8TiledMMAINS4_8MMA_AtomIJNS4_4SM904GMMA25MMA_64x32x16_F32F16F16_SSILNSP_5MajorE0ELSR_0ELNSP_7ScaleInE1ELSS_1EEEEEENS4_6LayoutISD_NS5_IJSC_NSA_ILi0EEESW_EEEEENS5_IJNS4_10UnderscoreESZ_SZ_EEEEENS4_13SM90_TMA_LOADENS4_14ComposedLayoutINS4_7SwizzleILi3ELi4ELi3EEENS4_18smem_ptr_flag_bitsILi16EEENSV_INS5_IJNSA_ILi8EEESI_EEENS5_IJSI_SC_EEEEEEEvNS4_8identityENS4_23SM90_TMA_LOAD_MULTICASTES1C_vS1D_EENS_8epilogue10collective6detail29Sm90TmaWarpSpecializedAdapterINS1H_15DefaultEpilogueISK_SL_SL_NS1G_6thread17LinearCombinationISK_Li1EffLNS1L_9ScaleType4KindE0ELNS_15FloatRoundStyleE2ESK_EENS1_15EpilogueDefaultEEEEEvvEEEEvNT_6ParamsE)
        /*0014*/ 	.word	0x00000000


	//----- nvinfo : EIATTR_MIN_STACK_SIZE
	.align		4
.L_17:
        /*0018*/ 	.byte	0x04, 0x12
        /*001a*/ 	.short	(.L_19 - .L_18)
	.align		4
.L_18:
        /*001c*/ 	.word	index@(_ZN7cutlass13device_kernelINS_4gemm6kernel13GemmUniversalIN4cute5tupleIJiiiiEEENS1_10collective13CollectiveMmaINS1_34MainloopSm90TmaGmmaWarpSpecializedILi3ENS5_IJNS4_1CILi2EEENSA_ILi1EEESC_EEENS1_35KernelTmaWarpSpecializedCooperativeEEENS5_IJNSA_ILi512EEENSA_ILi32EEENSA_ILi64EEEEEENS_6half_tENS5_IJlSC_lEEESK_SL_NS4_8TiledMMAINS4_8MMA_AtomIJNS4_4SM904GMMA25MMA_64x32x16_F32F16F16_SSILNSP_5MajorE0ELSR_0ELNSP_7ScaleInE1ELSS_1EEEEEENS4_6LayoutISD_NS5_IJSC_NSA_ILi0EEESW_EEEEENS5_IJNS4_10UnderscoreESZ_SZ_EEEEENS4_13SM90_TMA_LOADENS4_14ComposedLayoutINS4_7SwizzleILi3ELi4ELi3EEENS4_18smem_ptr_flag_bitsILi16EEENSV_INS5_IJNSA_ILi8EEESI_EEENS5_IJSI_SC_EEEEEEEvNS4_8identityENS4_23SM90_TMA_LOAD_MULTICASTES1C_vS1D_EENS_8epilogue10collective6detail29Sm90TmaWarpSpecializedAdapterINS1H_15DefaultEpilogueISK_SL_SL_NS1G_6thread17LinearCombinationISK_Li1EffLNS1L_9ScaleType4KindE0ELNS_15FloatRoundStyleE2ESK_EENS1_15EpilogueDefaultEEEEEvvEEEEvNT_6ParamsE)
        /*0020*/ 	.word	0x00000000
.L_19:


//--------------------- .nv.compat                --------------------------
	.section	.nv.compat,"",@"SHT_CUDA_COMPAT_INFO"
	.align	4
        /*0000*/ 	.byte	0x02, 0x09, 0x01, 0x00, 0x02, 0x02, 0x04, 0x00, 0x02, 0x05, 0x05, 0x00, 0x03, 0x07, 0x01, 0x01
        /*0010*/ 	.byte	0x02, 0x03, 0x01, 0x00, 0x02, 0x06, 0x01, 0x00, 0x04, 0x0b, 0x08, 0x00, 0x00, 0x00, 0x00, 0x00
        /*0020*/ 	.byte	0x00, 0x00, 0x00, 0x00


//--------------------- .nv.info._ZN7cutlass13device_kernelINS_4gemm6kernel13GemmUniversalIN4cute5tupleIJiiiiEEENS1_10collective13CollectiveMmaINS1_34MainloopSm90TmaGmmaWarpSpecializedILi3ENS5_IJNS4_1CILi2EEENSA_ILi1EEESC_EEENS1_35KernelTmaWarpSpecializedCooperativeEEENS5_IJNSA_ILi512EEENSA_ILi32EEENSA_ILi64EEEEEENS_6half_tENS5_IJlSC_lEEESK_SL_NS4_8TiledMMAINS4_8MMA_AtomIJNS4_4SM904GMMA25MMA_64x32x16_F32F16F16_SSILNSP_5MajorE0ELSR_0ELNSP_7ScaleInE1ELSS_1EEEEEENS4_6LayoutISD_NS5_IJSC_NSA_ILi0EEESW_EEEEENS5_IJNS4_10UnderscoreESZ_SZ_EEEEENS4_13SM90_TMA_LOADENS4_14ComposedLayoutINS4_7SwizzleILi3ELi4ELi3EEENS4_18smem_ptr_flag_bitsILi16EEENSV_INS5_IJNSA_ILi8EEESI_EEENS5_IJSI_SC_EEEEEEEvNS4_8identityENS4_23SM90_TMA_LOAD_MULTICASTES1C_vS1D_EENS_8epilogue10collective6detail29Sm90TmaWarpSpecializedAdapterINS1H_15DefaultEpilogueISK_SL_SL_NS1G_6thread17LinearCombinationISK_Li1EffLNS1L_9ScaleType4KindE0ELNS_15FloatRoundStyleE2ESK_EENS1_15EpilogueDefaultEEEEEvvEEEEvNT_6ParamsE --------------------------
	.section	.nv.info._ZN7cutlass13device_kernelINS_4gemm6kernel13GemmUniversalIN4cute5tupleIJiiiiEEENS1_10collective13CollectiveMmaINS1_34MainloopSm90TmaGmmaWarpSpecializedILi3ENS5_IJNS4_1CILi2EEENSA_ILi1EEESC_EEENS1_35KernelTmaWarpSpecializedCooperativeEEENS5_IJNSA_ILi512EEENSA_ILi32EEENSA_ILi64EEEEEENS_6half_tENS5_IJlSC_lEEESK_SL_NS4_8TiledMMAINS4_8MMA_AtomIJNS4_4SM904GMMA25MMA_64x32x16_F32F16F16_SSILNSP_5MajorE0ELSR_0ELNSP_7ScaleInE1ELSS_1EEEEEENS4_6LayoutISD_NS5_IJSC_NSA_ILi0EEESW_EEEEENS5_IJNS4_10UnderscoreESZ_SZ_EEEEENS4_13SM90_TMA_LOADENS4_14ComposedLayoutINS4_7SwizzleILi3ELi4ELi3EEENS4_18smem_ptr_flag_bitsILi16EEENSV_INS5_IJNSA_ILi8EEESI_EEENS5_IJSI_SC_EEEEEEEvNS4_8identityENS4_23SM90_TMA_LOAD_MULTICASTES1C_vS1D_EENS_8epilogue10collective6detail29Sm90TmaWarpSpecializedAdapterINS1H_15DefaultEpilogueISK_SL_SL_NS1G_6thread17LinearCombinationISK_Li1EffLNS1L_9ScaleType4KindE0ELNS_15FloatRoundStyleE2ESK_EENS1_15EpilogueDefaultEEEEEvvEEEEvNT_6ParamsE,"",@"SHT_CUDA_INFO"
	.sectionflags	@""
	.align	4


	//----- nvinfo : EIATTR_CUDA_API_VERSION
	.align		4
        /*0000*/ 	.byte	0x04, 0x37
        /*0002*/ 	.short	(.L_21 - .L_20)
.L_20:
        /*0004*/ 	.word	0x00000082


	//----- nvinfo : EIATTR_KPARAM_INFO
	.align		4
.L_21:
        /*0008*/ 	.byte	0x04, 0x17
        /*000a*/ 	.short	(.L_23 - .L_22)
.L_22:
        /*000c*/ 	.word	0x00000000
        /*0010*/ 	.short	0x0000
        /*0012*/ 	.short	0x0070
        /*0014*/ 	.byte	0x00, 0xf0, 0x01, 0x10


	//----- nvinfo : EIATTR_SPARSE_MMA_MASK
	.align		4
.L_23:
        /*0018*/ 	.byte	0x03, 0x50
        /*001a*/ 	.short	0x0000


	//----- nvinfo : EIATTR_MAXREG_COUNT
	.align		4
        /*001c*/ 	.byte	0x03, 0x1b
        /*001e*/ 	.short	0x00a8


	//----- nvinfo : EIATTR_NUM_BARRIERS
	.align		4
        /*0020*/ 	.byte	0x02, 0x4c
        /*0022*/ 	.byte	0x01
	.zero		1


	//----- nvinfo : EIATTR_EXTERNS
	.align		4
        /*0024*/ 	.byte	0x04, 0x0f
        /*0026*/ 	.short	(.L_25 - .L_24)


	//   ....[0]....
	.align		4
.L_24:
        /*0028*/ 	.word	index@(__assertfail)


	//----- nvinfo : EIATTR_MERCURY_ISA_VERSION
	.align		4
.L_25:
        /*002c*/ 	.byte	0x03, 0x5f
        /*002e*/ 	.short	0x0101


	//----- nvinfo : EIATTR_INT_WARP_WIDE_INSTR_OFFSETS
	.align		4
        /*0030*/ 	.byte	0x04, 0x31
        /*0032*/ 	.short	(.L_27 - .L_26)


	//   ....[0]....
.L_26:
        /*0034*/ 	.word	0x00000470


	//   ....[1]....
        /*0038*/ 	.word	0x000004a0


	//   ....[2]....
        /*003c*/ 	.word	0x00000660


	//----- nvinfo : EIATTR_COOP_GROUP_MASK_REGIDS
	.align		4
.L_27:
        /*0040*/ 	.byte	0x04, 0x29
        /*0042*/ 	.short	(.L_29 - .L_28)


	//   ....[0]....
.L_28:
        /*0044*/ 	.word	0xffffffff


	//   ....[1]....
        /*0048*/ 	.word	0xffffffff


	//   ....[2]....
        /*004c*/ 	.word	0xffffffff


	//   ....[3]....
        /*0050*/ 	.word	0xffffffff


	//   ....[4]....
        /*0054*/ 	.word	0xffffffff


	//   ....[5]....
        /*0058*/ 	.word	0xffffffff


	//----- nvinfo : EIATTR_COOP_GROUP_INSTR_OFFSETS
	.align		4
.L_29:
        /*005c*/ 	.byte	0x04, 0x28
        /*005e*/ 	.short	(.L_31 - .L_30)


	//   ....[0]....
.L_30:
        /*0060*/ 	.word	0x00000060


	//   ....[1]....
        /*0064*/ 	.word	0x00000070


	//   ....[2]....
        /*0068*/ 	.word	0x00000130


	//   ....[3]....
        /*006c*/ 	.word	0x000002b0


	//   ....[4]....
        /*0070*/ 	.word	0x000007e0


	//   ....[5]....
        /*0074*/ 	.word	0x00001450


	//----- nvinfo : EIATTR_REG_RECONFIG
	.align		4
.L_31:
        /*0078*/ 	.byte	0x01, 0x54
	.zero		2


	//----- nvinfo : EIATTR_SYSCALL_OFFSETS
	.align		4
        /*007c*/ 	.byte	0x04, 0x46
        /*007e*/ 	.short	(.L_33 - .L_32)


	//   ....[0]....
.L_32:
        /*0080*/ 	.word	0x00001640


	//----- nvinfo : EIATTR_MBARRIER_INSTR_OFFSETS
	.align		4
.L_33:
        /*0084*/ 	.byte	0x04, 0x39
        /*0086*/ 	.short	(.L_35 - .L_34)


	//   ....[0]....
.L_34:
        /*0088*/ 	.word	0x00000230
        /*008c*/ 	.word	0x000000ff
        /*0090*/ 	.word	0x00000000
        /*0094*/ 	.short	0x0100
        /*0096*/ 	.byte	0x08
	.zero		1


	//   ....[1]....
        /*0098*/ 	.word	0x00000240
        /*009c*/ 	.word	0x000000ff
        /*00a0*/ 	.word	0x00000018
        /*00a4*/ 	.short	0x0100
        /*00a6*/ 	.byte	0x08
	.zero		1


	//   ....[2]....
        /*00a8*/ 	.word	0x00000250
        /*00ac*/ 	.word	0x000000ff
        /*00b0*/ 	.word	0x00000008
        /*00b4*/ 	.short	0x0100
        /*00b6*/ 	.byte	0x08
	.zero		1


	//   ....[3]....
        /*00b8*/ 	.word	0x00000260
        /*00bc*/ 	.word	0x000000ff
        /*00c0*/ 	.word	0x00000020
        /*00c4*/ 	.short	0x0100
        /*00c6*/ 	.byte	0x08
	.zero		1


	//   ....[4]....
        /*00c8*/ 	.word	0x00000270
        /*00cc*/ 	.word	0x000000ff
        /*00d0*/ 	.word	0x00000010
        /*00d4*/ 	.short	0x0100
        /*00d6*/ 	.byte	0x08
	.zero		1


	//   ....[5]....
        /*00d8*/ 	.word	0x00000280
        /*00dc*/ 	.word	0x000000ff
        /*00e0*/ 	.word	0x00000028
        /*00e4*/ 	.short	0x0100
        /*00e6*/ 	.byte	0x08
	.zero		1


	//   ....[6]....
        /*00e8*/ 	.word	0x000006f0
        /*00ec*/ 	.word	0x000000ff
        /*00f0*/ 	.word	0x00000040
        /*00f4*/ 	.short	0x0100
        /*00f6*/ 	.byte	0x06
	.zero		1


	//   ....[7]....
        /*00f8*/ 	.word	0x00000780
        /*00fc*/ 	.word	0x000000ff
        /*0100*/ 	.word	0x00000048
        /*0104*/ 	.short	0x0100
        /*0106*/ 	.byte	0x06
	.zero		1


	//   ....[8]....
        /*0108*/ 	.word	0x000016c0
        /*010c*/ 	.word	0x00000003
        /*0110*/ 	.word	0x00000000
        /*0114*/ 	.short	0x010a
        /*0116*/ 	.byte	0x3f
	.zero		1


	//   ....[9]....
        /*0118*/ 	.word	0x00001720
        /*011c*/ 	.word	0x00000003
        /*0120*/ 	.word	0x00000000
        /*0124*/ 	.short	0x010a
        /*0126*/ 	.byte	0x3f
	.zero		1


	//   ....[10]....
        /*0128*/ 	.word	0x00001ef0
        /*012c*/ 	.word	0x000000ff
        /*0130*/ 	.word	0x00000000
        /*0134*/ 	.short	0x010a
        /*0136*/ 	.byte	0x04
	.zero		1


	//   ....[11]....
        /*0138*/ 	.word	0x00001f30
        /*013c*/ 	.word	0x000000ff
        /*0140*/ 	.word	0x00000000
        /*0144*/ 	.short	0x010a
        /*0146*/ 	.byte	0x04
	.zero		1


	//   ....[12]....
        /*0148*/ 	.word	0x00002610
        /*014c*/ 	.word	0x00000004
        /*0150*/ 	.word	0x00000000
        /*0154*/ 	.short	0x0101
        /*0156*/ 	.byte	0x3f
	.zero		1


	//   ....[13]....
        /*0158*/ 	.word	0x00002840
        /*015c*/ 	.word	0x00000000
        /*0160*/ 	.word	0x00000000
        /*0164*/ 	.short	0x0101
        /*0166*/ 	.byte	0x3f
	.zero		1


	//   ....[14]....
        /*0168*/ 	.word	0x00008a10
        /*016c*/ 	.word	0x00000017
        /*0170*/ 	.word	0x00000018
        /*0174*/ 	.short	0x010a
        /*0176*/ 	.byte	0x3f
	.zero		1


	//   ....[15]....
        /*0178*/ 	.word	0x00008d90
        /*017c*/ 	.word	0x00000006
        /*0180*/ 	.word	0x00000048
        /*0184*/ 	.short	0x0101
        /*0186*/ 	.byte	0x3f
	.zero		1


	//   ....[16]....
        /*0188*/ 	.word	0x000094e0
        /*018c*/ 	.word	0x00000007
        /*0190*/ 	.word	0x00000000
        /*0194*/ 	.short	0x010a
        /*0196*/ 	.byte	0x3f
	.zero		1


	//   ....[17]....
        /*0198*/ 	.word	0x00009560
        /*019c*/ 	.word	0x00000004
        /*01a0*/ 	.word	0x00000000
        /*01a4*/ 	.short	0x010a
        /*01a6*/ 	.byte	0x3f
	.zero		1


	//   ....[18]....
        /*01a8*/ 	.word	0x000095f0
        /*01ac*/ 	.word	0x00000005
        /*01b0*/ 	.word	0x00000000
        /*01b4*/ 	.short	0x010a
        /*01b6*/ 	.byte	0x3f
	.zero		1


	//   ....[19]....
        /*01b8*/ 	.word	0x00009650
        /*01bc*/ 	.word	0x00000003
        /*01c0*/ 	.word	0x00000000
        /*01c4*/ 	.short	0x010a
        /*01c6*/ 	.byte	0x3f
	.zero		1


	//   ....[20]....
        /*01c8*/ 	.word	0x000096b0
        /*01cc*/ 	.word	0x00000005
        /*01d0*/ 	.word	0x00000000
        /*01d4*/ 	.short	0x010a
        /*01d6*/ 	.byte	0x3f
	.zero		1


	//   ....[21]....
        /*01d8*/ 	.word	0x00009780
        /*01dc*/ 	.word	0x00000017
        /*01e0*/ 	.word	0x00000018
        /*01e4*/ 	.short	0x010a
        /*01e6*/ 	.byte	0x3f
	.zero		1


	//   ....[22]....
        /*01e8*/ 	.word	0x00009850
        /*01ec*/ 	.word	0x00000007
        /*01f0*/ 	.word	0x00000000
        /*01f4*/ 	.short	0x010a
        /*01f6*/ 	.byte	0x3f
	.zero		1


	//   ....[23]....
        /*01f8*/ 	.word	0x000098a0
        /*01fc*/ 	.word	0x00000004
        /*0200*/ 	.word	0x00000000
        /*0204*/ 	.short	0x010a
        /*0206*/ 	.byte	0x3f
	.zero		1


	//----- nvinfo : EIATTR_NUM_MBARRIERS
	.align		4
.L_35:
        /*0208*/ 	.byte	0x03, 0x38
        /*020a*/ 	.short	0x0008


	//----- nvinfo : EIATTR_EXIT_INSTR_OFFSETS
	.align		4
        /*020c*/ 	.byte	0x04, 0x1c
        /*020e*/ 	.short	(.L_37 - .L_36)


	//   ....[0]....
.L_36:
        /*0210*/ 	.word	0x000009b0


	//   ....[1]....
        /*0214*/ 	.word	0x000011c0


	//   ....[2]....
        /*0218*/ 	.word	0x00008190


	//   ....[3]....
        /*021c*/ 	.word	0x000086f0


	//   ....[4]....
        /*0220*/ 	.word	0x00009640


	//----- nvinfo : EIATTR_MAX_THREADS
	.align		4
.L_37:
        /*0224*/ 	.byte	0x04, 0x05
        /*0226*/ 	.short	(.L_39 - .L_38)
.L_38:
        /*0228*/ 	.word	0x00000180
        /*022c*/ 	.word	0x00000001
        /*0230*/ 	.word	0x00000001


	//----- nvinfo : EIATTR_CRS_STACK_SIZE
	.align		4
.L_39:
        /*0234*/ 	.byte	0x04, 0x1e
        /*0236*/ 	.short	(.L_41 - .L_40)
.L_40:
        /*0238*/ 	.word	0x00000000


	//----- nvinfo : EIATTR_CBANK_PARAM_SIZE
	.align		4
.L_41:
        /*023c*/ 	.byte	0x03, 0x19
        /*023e*/ 	.short	0x0470


	//----- nvinfo : EIATTR_PARAM_CBANK
	.align		4
        /*0240*/ 	.byte	0x04, 0x0a
        /*0242*/ 	.short	(.L_43 - .L_42)
	.align		4
.L_42:
        /*0244*/ 	.word	index@(.nv.constant0._ZN7cutlass13device_kernelINS_4gemm6kernel13GemmUniversalIN4cute5tupleIJiiiiEEENS1_10collective13CollectiveMmaINS1_34MainloopSm90TmaGmmaWarpSpecializedILi3ENS5_IJNS4_1CILi2EEENSA_ILi1EEESC_EEENS1_35KernelTmaWarpSpecializedCooperativeEEENS5_IJNSA_ILi512EEENSA_ILi32EEENSA_ILi64EEEEEENS_6half_tENS5_IJlSC_lEEESK_SL_NS4_8TiledMMAINS4_8MMA_AtomIJNS4_4SM904GMMA25MMA_64x32x16_F32F16F16_SSILNSP_5MajorE0ELSR_0ELNSP_7ScaleInE1ELSS_1EEEEEENS4_6LayoutISD_NS5_IJSC_NSA_ILi0EEESW_EEEEENS5_IJNS4_10UnderscoreESZ_SZ_EEEEENS4_13SM90_TMA_LOADENS4_14ComposedLayoutINS4_7SwizzleILi3ELi4ELi3EEENS4_18smem_ptr_flag_bitsILi16EEENSV_INS5_IJNSA_ILi8EEESI_EEENS5_IJSI_SC_EEEEEEEvNS4_8identityENS4_23SM90_TMA_LOAD_MULTICASTES1C_vS1D_EENS_8epilogue10collective6detail29Sm90TmaWarpSpecializedAdapterINS1H_15DefaultEpilogueISK_SL_SL_NS1G_6thread17LinearCombinationISK_Li1EffLNS1L_9ScaleType4KindE0ELNS_15FloatRoundStyleE2ESK_EENS1_15EpilogueDefaultEEEEEvvEEEEvNT_6ParamsE)
        /*0248*/ 	.short	0x0210
        /*024a*/ 	.short	0x0470


	//----- nvinfo : EIATTR_SW_WAR
	.align		4
.L_43:
        /*024c*/ 	.byte	0x04, 0x36
        /*024e*/ 	.short	(.L_45 - .L_44)
.L_44:
        /*0250*/ 	.word	0x00000008
.L_45:


//--------------------- .nv.callgraph             --------------------------
	.section	.nv.callgraph,"",@"SHT_CUDA_CALLGRAPH"
	.align	4
	.sectionentsize	8
	.align		4
        /*0000*/ 	.word	0x00000000
	.align		4
        /*0004*/ 	.word	0xffffffff
	.align		4
        /*0008*/ 	.word	index@(_ZN7cutlass13device_kernelINS_4gemm6kernel13GemmUniversalIN4cute5tupleIJiiiiEEENS1_10collective13CollectiveMmaINS1_34MainloopSm90TmaGmmaWarpSpecializedILi3ENS5_IJNS4_1CILi2EEENSA_ILi1EEESC_EEENS1_35KernelTmaWarpSpecializedCooperativeEEENS5_IJNSA_ILi512EEENSA_ILi32EEENSA_ILi64EEEEEENS_6half_tENS5_IJlSC_lEEESK_SL_NS4_8TiledMMAINS4_8MMA_AtomIJNS4_4SM904GMMA25MMA_64x32x16_F32F16F16_SSILNSP_5MajorE0ELSR_0ELNSP_7ScaleInE1ELSS_1EEEEEENS4_6LayoutISD_NS5_IJSC_NSA_ILi0EEESW_EEEEENS5_IJNS4_10UnderscoreESZ_SZ_EEEEENS4_13SM90_TMA_LOADENS4_14ComposedLayoutINS4_7SwizzleILi3ELi4ELi3EEENS4_18smem_ptr_flag_bitsILi16EEENSV_INS5_IJNSA_ILi8EEESI_EEENS5_IJSI_SC_EEEEEEEvNS4_8identityENS4_23SM90_TMA_LOAD_MULTICASTES1C_vS1D_EENS_8epilogue10collective6detail29Sm90TmaWarpSpecializedAdapterINS1H_15DefaultEpilogueISK_SL_SL_NS1G_6thread17LinearCombinationISK_Li1EffLNS1L_9ScaleType4KindE0ELNS_15FloatRoundStyleE2ESK_EENS1_15EpilogueDefaultEEEEEvvEEEEvNT_6ParamsE)
	.align		4
        /*000c*/ 	.word	index@(__assertfail)
	.align		4
        /*0010*/ 	.word	0x00000000
	.align		4
        /*0014*/ 	.word	0xfffffffe
	.align		4
        /*0018*/ 	.word	0x00000000
	.align		4
        /*001c*/ 	.word	0xfffffffd
	.align		4
        /*0020*/ 	.word	0x00000000
	.align		4
        /*0024*/ 	.word	0xfffffffc


//--------------------- .nv.constant4             --------------------------
	.section	.nv.constant4,"a",@progbits
	.align	8
	.align		8
.nv.constant4:
        /*0000*/ 	.dword	__assertfail
	.align		8
        /*0008*/ 	.dword	__unnamed_1
	.align		8
        /*0010*/ 	.dword	_ZN39_INTERNAL_2ac1b052_4_k_cu_67cf237b_41714cuda3std3__45__cpo5beginE
	.align		8
        /*0018*/ 	.dword	_ZN39_INTERNAL_2ac1b052_4_k_cu_67cf237b_41714cuda3std3__45__cpo3endE
	.align		8
        /*0020*/ 	.dword	_ZN39_INTERNAL_2ac1b052_4_k_cu_67cf237b_41714cuda3std3__45__cpo6cbeginE
	.align		8
        /*0028*/ 	.dword	_ZN39_INTERNAL_2ac1b052_4_k_cu_67cf237b_41714cuda3std3__45__cpo4cendE
	.align		8
        /*0030*/ 	.dword	_ZN39_INTERNAL_2ac1b052_4_k_cu_67cf237b_41714cuda3std3__441_GLOBAL__N__2ac1b052_4_k_cu_67cf237b_41716ignoreE
	.align		8
        /*0038*/ 	.dword	_ZN39_INTERNAL_2ac1b052_4_k_cu_67cf237b_41714cuda3std3__419piecewise_constructE
	.align		8
        /*0040*/ 	.dword	_ZN39_INTERNAL_2ac1b052_4_k_cu_67cf237b_41714cuda3std3__48in_placeE
	.align		8
        /*0048*/ 	.dword	_ZN39_INTERNAL_2ac1b052_4_k_cu_67cf237b_41714cuda3std6ranges3__45__cpo4swapE
	.align		8
        /*0050*/ 	.dword	_ZN39_INTERNAL_2ac1b052_4_k_cu_67cf237b_41714cuda3std6ranges3__45__cpo9iter_moveE
	.align		8
        /*0058*/ 	.dword	_ZN39_INTERNAL_2ac1b052_4_k_cu_67cf237b_41714cute7productE
	.align		8
        /*0060*/ 	.dword	_ZN39_INTERNAL_2ac1b052_4_k_cu_67cf237b_41714cute1_E
	.align		8
        /*0068*/ 	.dword	$str$22
	.align		8
        /*0070*/ 	.dword	$str$23


//--------------------- .text._ZN7cutlass13device_kernelINS_4gemm6kernel13GemmUniversalIN4cute5tupleIJiiiiEEENS1_10collective13CollectiveMmaINS1_34MainloopSm90TmaGmmaWarpSpecializedILi3ENS5_IJNS4_1CILi2EEENSA_ILi1EEESC_EEENS1_35KernelTmaWarpSpecializedCooperativeEEENS5_IJNSA_ILi512EEENSA_ILi32EEENSA_ILi64EEEEEENS_6half_tENS5_IJlSC_lEEESK_SL_NS4_8TiledMMAINS4_8MMA_AtomIJNS4_4SM904GMMA25MMA_64x32x16_F32F16F16_SSILNSP_5MajorE0ELSR_0ELNSP_7ScaleInE1ELSS_1EEEEEENS4_6LayoutISD_NS5_IJSC_NSA_ILi0EEESW_EEEEENS5_IJNS4_10UnderscoreESZ_SZ_EEEEENS4_13SM90_TMA_LOADENS4_14ComposedLayoutINS4_7SwizzleILi3ELi4ELi3EEENS4_18smem_ptr_flag_bitsILi16EEENSV_INS5_IJNSA_ILi8EEESI_EEENS5_IJSI_SC_EEEEEEEvNS4_8identityENS4_23SM90_TMA_LOAD_MULTICASTES1C_vS1D_EENS_8epilogue10collective6detail29Sm90TmaWarpSpecializedAdapterINS1H_15DefaultEpilogueISK_SL_SL_NS1G_6thread17LinearCombinationISK_Li1EffLNS1L_9ScaleType4KindE0ELNS_15FloatRoundStyleE2ESK_EENS1_15EpilogueDefaultEEEEEvvEEEEvNT_6ParamsE --------------------------
	.section	.text._ZN7cutlass13device_kernelINS_4gemm6kernel13GemmUniversalIN4cute5tupleIJiiiiEEENS1_10collective13CollectiveMmaINS1_34MainloopSm90TmaGmmaWarpSpecializedILi3ENS5_IJNS4_1CILi2EEENSA_ILi1EEESC_EEENS1_35KernelTmaWarpSpecializedCooperativeEEENS5_IJNSA_ILi512EEENSA_ILi32EEENSA_ILi64EEEEEENS_6half_tENS5_IJlSC_lEEESK_SL_NS4_8TiledMMAINS4_8MMA_AtomIJNS4_4SM904GMMA25MMA_64x32x16_F32F16F16_SSILNSP_5MajorE0ELSR_0ELNSP_7ScaleInE1ELSS_1EEEEEENS4_6LayoutISD_NS5_IJSC_NSA_ILi0EEESW_EEEEENS5_IJNS4_10UnderscoreESZ_SZ_EEEEENS4_13SM90_TMA_LOADENS4_14ComposedLayoutINS4_7SwizzleILi3ELi4ELi3EEENS4_18smem_ptr_flag_bitsILi16EEENSV_INS5_IJNSA_ILi8EEESI_EEENS5_IJSI_SC_EEEEEEEvNS4_8identityENS4_23SM90_TMA_LOAD_MULTICASTES1C_vS1D_EENS_8epilogue10collective6detail29Sm90TmaWarpSpecializedAdapterINS1H_15DefaultEpilogueISK_SL_SL_NS1G_6thread17LinearCombinationISK_Li1EffLNS1L_9ScaleType4KindE0ELNS_15FloatRoundStyleE2ESK_EENS1_15EpilogueDefaultEEEEEvvEEEEvNT_6ParamsE,"ax",@progbits
	.align	128
.text._ZN7cutlass13device_kernelINS_4gemm6kernel13GemmUniversalIN4cute5tupleIJiiiiEEENS1_10collective13CollectiveMmaINS1_34MainloopSm90TmaGmmaWarpSpecializedILi3ENS5_IJNS4_1CILi2EEENSA_ILi1EEESC_EEENS1_35KernelTmaWarpSpecializedCooperativeEEENS5_IJNSA_ILi512EEENSA_ILi32EEENSA_ILi64EEEEEENS_6half_tENS5_IJlSC_lEEESK_SL_NS4_8TiledMMAINS4_8MMA_AtomIJNS4_4SM904GMMA25MMA_64x32x16_F32F16F16_SSILNSP_5MajorE0ELSR_0ELNSP_7ScaleInE1ELSS_1EEEEEENS4_6LayoutISD_NS5_IJSC_NSA_ILi0EEESW_EEEEENS5_IJNS4_10UnderscoreESZ_SZ_EEEEENS4_13SM90_TMA_LOADENS4_14ComposedLayoutINS4_7SwizzleILi3ELi4ELi3EEENS4_18smem_ptr_flag_bitsILi16EEENSV_INS5_IJNSA_ILi8EEESI_EEENS5_IJSI_SC_EEEEEEEvNS4_8identityENS4_23SM90_TMA_LOAD_MULTICASTES1C_vS1D_EENS_8epilogue10collective6detail29Sm90TmaWarpSpecializedAdapterINS1H_15DefaultEpilogueISK_SL_SL_NS1G_6thread17LinearCombinationISK_Li1EffLNS1L_9ScaleType4KindE0ELNS_15FloatRoundStyleE2ESK_EENS1_15EpilogueDefaultEEEEEvvEEEEvNT_6ParamsE:
        .type           _ZN7cutlass13device_kernelINS_4gemm6kernel13GemmUniversalIN4cute5tupleIJiiiiEEENS1_10collective13CollectiveMmaINS1_34MainloopSm90TmaGmmaWarpSpecializedILi3ENS5_IJNS4_1CILi2EEENSA_ILi1EEESC_EEENS1_35KernelTmaWarpSpecializedCooperativeEEENS5_IJNSA_ILi512EEENSA_ILi32EEENSA_ILi64EEEEEENS_6half_tENS5_IJlSC_lEEESK_SL_NS4_8TiledMMAINS4_8MMA_AtomIJNS4_4SM904GMMA25MMA_64x32x16_F32F16F16_SSILNSP_5MajorE0ELSR_0ELNSP_7ScaleInE1ELSS_1EEEEEENS4_6LayoutISD_NS5_IJSC_NSA_ILi0EEESW_EEEEENS5_IJNS4_10UnderscoreESZ_SZ_EEEEENS4_13SM90_TMA_LOADENS4_14ComposedLayoutINS4_7SwizzleILi3ELi4ELi3EEENS4_18smem_ptr_flag_bitsILi16EEENSV_INS5_IJNSA_ILi8EEESI_EEENS5_IJSI_SC_EEEEEEEvNS4_8identityENS4_23SM90_TMA_LOAD_MULTICASTES1C_vS1D_EENS_8epilogue10collective6detail29Sm90TmaWarpSpecializedAdapterINS1H_15DefaultEpilogueISK_SL_SL_NS1G_6thread17LinearCombinationISK_Li1EffLNS1L_9ScaleType4KindE0ELNS_15FloatRoundStyleE2ESK_EENS1_15EpilogueDefaultEEEEEvvEEEEvNT_6ParamsE,@function
        .size           _ZN7cutlass13device_kernelINS_4gemm6kernel13GemmUniversalIN4cute5tupleIJiiiiEEENS1_10collective13CollectiveMmaINS1_34MainloopSm90TmaGmmaWarpSpecializedILi3ENS5_IJNS4_1CILi2EEENSA_ILi1EEESC_EEENS1_35KernelTmaWarpSpecializedCooperativeEEENS5_IJNSA_ILi512EEENSA_ILi32EEENSA_ILi64EEEEEENS_6half_tENS5_IJlSC_lEEESK_SL_NS4_8TiledMMAINS4_8MMA_AtomIJNS4_4SM904GMMA25MMA_64x32x16_F32F16F16_SSILNSP_5MajorE0ELSR_0ELNSP_7ScaleInE1ELSS_1EEEEEENS4_6LayoutISD_NS5_IJSC_NSA_ILi0EEESW_EEEEENS5_IJNS4_10UnderscoreESZ_SZ_EEEEENS4_13SM90_TMA_LOADENS4_14ComposedLayoutINS4_7SwizzleILi3ELi4ELi3EEENS4_18smem_ptr_flag_bitsILi16EEENSV_INS5_IJNSA_ILi8EEESI_EEENS5_IJSI_SC_EEEEEEEvNS4_8identityENS4_23SM90_TMA_LOAD_MULTICASTES1C_vS1D_EENS_8epilogue10collective6detail29Sm90TmaWarpSpecializedAdapterINS1H_15DefaultEpilogueISK_SL_SL_NS1G_6thread17LinearCombinationISK_Li1EffLNS1L_9ScaleType4KindE0ELNS_15FloatRoundStyleE2ESK_EENS1_15EpilogueDefaultEEEEEvvEEEEvNT_6ParamsE,(.L_x_197 - _ZN7cutlass13device_kernelINS_4gemm6kernel13GemmUniversalIN4cute5tupleIJiiiiEEENS1_10collective13CollectiveMmaINS1_34MainloopSm90TmaGmmaWarpSpecializedILi3ENS5_IJNS4_1CILi2EEENSA_ILi1EEESC_EEENS1_35KernelTmaWarpSpecializedCooperativeEEENS5_IJNSA_ILi512EEENSA_ILi32EEENSA_ILi64EEEEEENS_6half_tENS5_IJlSC_lEEESK_SL_NS4_8TiledMMAINS4_8MMA_AtomIJNS4_4SM904GMMA25MMA_64x32x16_F32F16F16_SSILNSP_5MajorE0ELSR_0ELNSP_7ScaleInE1ELSS_1EEEEEENS4_6LayoutISD_NS5_IJSC_NSA_ILi0EEESW_EEEEENS5_IJNS4_10UnderscoreESZ_SZ_EEEEENS4_13SM90_TMA_LOADENS4_14ComposedLayoutINS4_7SwizzleILi3ELi4ELi3EEENS4_18smem_ptr_flag_bitsILi16EEENSV_INS5_IJNSA_ILi8EEESI_EEENS5_IJSI_SC_EEEEEEEvNS4_8identityENS4_23SM90_TMA_LOAD_MULTICASTES1C_vS1D_EENS_8epilogue10collective6detail29Sm90TmaWarpSpecializedAdapterINS1H_15DefaultEpilogueISK_SL_SL_NS1G_6thread17LinearCombinationISK_Li1EffLNS1L_9ScaleType4KindE0ELNS_15FloatRoundStyleE2ESK_EENS1_15EpilogueDefaultEEEEEvvEEEEvNT_6ParamsE)
        .other          _ZN7cutlass13device_kernelINS_4gemm6kernel13GemmUniversalIN4cute5tupleIJiiiiEEENS1_10collective13CollectiveMmaINS1_34MainloopSm90TmaGmmaWarpSpecializedILi3ENS5_IJNS4_1CILi2EEENSA_ILi1EEESC_EEENS1_35KernelTmaWarpSpecializedCooperativeEEENS5_IJNSA_ILi512EEENSA_ILi32EEENSA_ILi64EEEEEENS_6half_tENS5_IJlSC_lEEESK_SL_NS4_8TiledMMAINS4_8MMA_AtomIJNS4_4SM904GMMA25MMA_64x32x16_F32F16F16_SSILNSP_5MajorE0ELSR_0ELNSP_7ScaleInE1ELSS_1EEEEEENS4_6LayoutISD_NS5_IJSC_NSA_ILi0EEESW_EEEEENS5_IJNS4_10UnderscoreESZ_SZ_EEEEENS4_13SM90_TMA_LOADENS4_14ComposedLayoutINS4_7SwizzleILi3ELi4ELi3EEENS4_18smem_ptr_flag_bitsILi16EEENSV_INS5_IJNSA_ILi8EEESI_EEENS5_IJSI_SC_EEEEEEEvNS4_8identityENS4_23SM90_TMA_LOAD_MULTICASTES1C_vS1D_EENS_8epilogue10collective6detail29Sm90TmaWarpSpecializedAdapterINS1H_15DefaultEpilogueISK_SL_SL_NS1G_6thread17LinearCombinationISK_Li1EffLNS1L_9ScaleType4KindE0ELNS_15FloatRoundStyleE2ESK_EENS1_15EpilogueDefaultEEEEEvvEEEEvNT_6ParamsE,@"STO_CUDA_ENTRY STV_DEFAULT"
_ZN7cutlass13device_kernelINS_4gemm6kernel13GemmUniversalIN4cute5tupleIJiiiiEEENS1_10collective13CollectiveMmaINS1_34MainloopSm90TmaGmmaWarpSpecializedILi3ENS5_IJNS4_1CILi2EEENSA_ILi1EEESC_EEENS1_35KernelTmaWarpSpecializedCooperativeEEENS5_IJNSA_ILi512EEENSA_ILi32EEENSA_ILi64EEEEEENS_6half_tENS5_IJlSC_lEEESK_SL_NS4_8TiledMMAINS4_8MMA_AtomIJNS4_4SM904GMMA25MMA_64x32x16_F32F16F16_SSILNSP_5MajorE0ELSR_0ELNSP_7ScaleInE1ELSS_1EEEEEENS4_6LayoutISD_NS5_IJSC_NSA_ILi0EEESW_EEEEENS5_IJNS4_10UnderscoreESZ_SZ_EEEEENS4_13SM90_TMA_LOADENS4_14ComposedLayoutINS4_7SwizzleILi3ELi4ELi3EEENS4_18smem_ptr_flag_bitsILi16EEENSV_INS5_IJNSA_ILi8EEESI_EEENS5_IJSI_SC_EEEEEEEvNS4_8identityENS4_23SM90_TMA_LOAD_MULTICASTES1C_vS1D_EENS_8epilogue10collective6detail29Sm90TmaWarpSpecializedAdapterINS1H_15DefaultEpilogueISK_SL_SL_NS1G_6thread17LinearCombinationISK_Li1EffLNS1L_9ScaleType4KindE0ELNS_15FloatRoundStyleE2ESK_EENS1_15EpilogueDefaultEEEEEvvEEEEvNT_6ParamsE:
[----:B------:R-:W0:Y:S01]  /*0000*/  LDC R1, c[0x0][0x28] ;  /* 0x00000a00ff017b82 */ /* 0x000e220000000800 */
[----:B------:R-:W1:Y:S01]  /*0010*/  S2R R92, SR_TID.X ;  /* 0x00000000005c7919 */ /* 0x000e620000002100 */
[----:B------:R-:W-:Y:S01]  /*0020*/  ELECT P0, URZ, PT ;  /* 0x00000000003f782f */ /* 0x000fe20003800000 */
[----:B------:R-:W-:Y:S01]  /*0030*/  BSSY B0, `(.L_x_0) ;  /* 0x000000f000007945 */ /* 0x000fe20003800000 */
[--C-:B-1----:R-:W-:Y:S02]  /*0040*/  SHF.R.U32.HI R0, RZ, 0x5, R92.reuse ;  /* 0x00000005ff007819 */ /* 0x102fe4000001165c */
[----:B------:R-:W-:-:S03]  /*0050*/  SHF.R.U32.HI R7, RZ, 0x7, R92 ;  /* 0x00000007ff077819 */ /* 0x000fc6000001165c */
[----:B------:R-:W1:Y:S04]  /*0060*/  SHFL.IDX PT, R3, R0, RZ, 0x1f ;  /* 0x00001fff00037589 */ /* 0x000e6800000e0000 */
[----:B------:R2:W3:Y:S01]  /*0070*/  SHFL.IDX PT, R2, R7, RZ, 0x1f ;  /* 0x00001fff07027589 */ /* 0x0004e200000e0000 */
[----:B-1----:R-:W-:-:S13]  /*0080*/  ISETP.NE.OR P0, PT, R3, RZ, !P0 ;  /* 0x000000ff0300720c */ /* 0x002fda0004705670 */
[----:B0-23--:R-:W-:Y:S05]  /*0090*/  @P0 BRA `(.L_x_1) ;  /* 0x0000000000200947 */ /* 0x00dfea0003800000 */
[----:B------:R-:W-:Y:S02]  /*00a0*/  ULDC.64 UR4, c[0x0][0x198] ;  /* 0x0000660000047ab9 */ /* 0x000fe40000000a00 */
[----:B------:R-:W-:Y:S02]  /*00b0*/  UIADD3 UR6, UP0, UR4, 0xf0, URZ ;  /* 0x000000f004067890 */ /* 0x000fe4000ff1e03f */
[----:B------:R-:W-:Y:S02]  /*00c0*/  UIADD3 UR4, UP1, UR4, 0x1f0, URZ ;  /* 0x000001f004047890 */ /* 0x000fe4000ff3e03f */
[----:B------:R-:W-:Y:S02]  /*00d0*/  UIADD3.X UR7, URZ, UR5, URZ, UP0, !UPT ;  /* 0x000000053f077290 */ /* 0x000fe400087fe43f */
[----:B------:R-:W-:-:S07]  /*00e0*/  UIADD3.X UR5, URZ, UR5, URZ, UP1, !UPT ;  /* 0x000000053f057290 */ /* 0x000fce0008ffe43f */
[----:B------:R0:W-:Y:S02]  /*00f0*/  UTMACCTL.PF [UR6] ;  /* 0x00000000060079b9 */ /* 0x0001e40008040000 */
[----:B------:R0:W-:Y:S02]  /*0100*/  UTMACCTL.PF [UR4] ;  /* 0x00000000040079b9 */ /* 0x0001e40008040000 */
[----:B0-----:R-:W-:Y:S01]  /*0110*/  NOP ;  /* 0x0000000000007918 */ /* 0x001fe20000000000 */
.L_x_1:
[----:B------:R-:W-:Y:S05]  /*0120*/  BSYNC B0 ;  /* 0x0000000000007941 */ /* 0x000fea0003800000 */
.L_x_0:
[----:B------:R-:W0:Y:S02]  /*0130*/  SHFL.IDX PT, R5, R0, RZ, 0x1f ;  /* 0x00001fff00057589 */ /* 0x000e2400000e0000 */
[----:B0-----:R-:W-:-:S13]  /*0140*/  ISETP.NE.AND P0, PT, R5, RZ, PT ;  /* 0x000000ff0500720c */ /* 0x001fda0003f05270 */
[----:B------:R-:W-:Y:S05]  /*0150*/  @P0 BRA `(.L_x_2) ;  /* 0x0000000000500947 */ /* 0x000fea0003800000 */
[----:B------:R-:W0:Y:S01]  /*0160*/  S2UR UR8, SR_CgaCtaId ;  /* 0x00000000000879c3 */ /* 0x000e220000008800 */
[----:B------:R-:W-:Y:S01]  /*0170*/  UMOV UR4, 0x400 ;  /* 0x0000040000047882 */ /* 0x000fe20000000000 */
[----:B------:R-:W-:Y:S01]  /*0180*/  UMOV UR5, 0x1 ;  /* 0x0000000100057882 */ /* 0x000fe20000000000 */
[----:B------:R-:W-:Y:S01]  /*0190*/  UMOV UR6, 0x4 ;  /* 0x0000000400067882 */ /* 0x000fe20000000000 */
[----:B------:R-:W-:Y:S01]  /*01a0*/  ELECT P0, URZ, PT ;  /* 0x00000000003f782f */ /* 0x000fe20003800000 */
[----:B------:R-:W-:-:S04]  /*01b0*/  UIADD3 UR6, -UR6, 0x100000, URZ ;  /* 0x0010000006067890 */ /* 0x000fc8000fffe13f */
[----:B------:R-:W-:Y:S02]  /*01c0*/  USHF.L.U32 UR7, UR6, 0xb, URZ ;  /* 0x0000000b06077899 */ /* 0x000fe4000800063f */
[----:B------:R-:W-:Y:S02]  /*01d0*/  USHF.L.U32 UR6, UR6, 0x1, URZ ;  /* 0x0000000106067899 */ /* 0x000fe4000800063f */
[----:B0-----:R-:W-:Y:S02]  /*01e0*/  ULEA UR8, UR8, UR4, 0x18 ;  /* 0x0000000408087291 */ /* 0x001fe4000f8ec03f */
[----:B------:R-:W-:-:S04]  /*01f0*/  UIADD3 UR4, -UR5, 0x100000, URZ ;  /* 0x0010000005047890 */ /* 0x000fc8000fffe13f */
[----:B------:R-:W-:Y:S02]  /*0200*/  USHF.L.U32 UR5, UR4, 0xb, URZ ;  /* 0x0000000b04057899 */ /* 0x000fe4000800063f */
[----:B------:R-:W-:Y:S01]  /*0210*/  USHF.L.U32 UR4, UR4, 0x1, URZ ;  /* 0x0000000104047899 */ /* 0x000fe2000800063f */
[----:B------:R-:W0:Y:S11]  /*0220*/  FENCE.VIEW.ASYNC.S ;  /* 0x00000000000073c6 */ /* 0x000e360000000000 */
[----:B0-----:R0:W1:Y:S01]  /*0230*/  SYNCS.EXCH.64 URZ, [UR8], UR4 ;  /* 0x00000004083f75b2 */ /* 0x0010620008000100 */
[----:B------:R0:W2:Y:S01]  /*0240*/  SYNCS.EXCH.64 URZ, [UR8+0x18], UR6 ;  /* 0x00001806083f75b2 */ /* 0x0000a20008000100 */
[----:B------:R0:W3:Y:S01]  /*0250*/  SYNCS.EXCH.64 URZ, [UR8+0x8], UR4 ;  /* 0x00000804083f75b2 */ /* 0x0000e20008000100 */
[----:B------:R0:W4:Y:S01]  /*0260*/  SYNCS.EXCH.64 URZ, [UR8+0x20], UR6 ;  /* 0x00002006083f75b2 */ /* 0x0001220008000100 */
[----:B------:R0:W0:Y:S01]  /*0270*/  SYNCS.EXCH.64 URZ, [UR8+0x10], UR4 ;  /* 0x00001004083f75b2 */ /* 0x0000220008000100 */
[----:B------:R0:W0:Y:S01]  /*0280*/  SYNCS.EXCH.64 URZ, [UR8+0x28], UR6 ;  /* 0x00002806083f75b2 */ /* 0x0000220008000100 */
[----:B------:R-:W-:Y:S01]  /*0290*/  NOP ;  /* 0x0000000000007918 */ /* 0x000fe20000000000 */
.L_x_2:
[----:B------:R-:W-:Y:S01]  /*02a0*/  SHF.R.S32.HI R9, RZ, 0x1f, R92 ;  /* 0x0000001fff097819 */ /* 0x000fe2000001145c */
[----:B------:R-:W5:Y:S01]  /*02b0*/  SHFL.IDX PT, R0, R0, RZ, 0x1f ;  /* 0x00001fff00007589 */ /* 0x000f6200000e0000 */
[----:B0-----:R-:W0:Y:S01]  /*02c0*/  S2UR UR8, SR_CTAID.X ;  /* 0x00000000000879c3 */ /* 0x001e220000002500 */
[----:B------:R-:W-:Y:S02]  /*02d0*/  ELECT P0, URZ, PT ;  /* 0x00000000003f782f */ /* 0x000fe40003800000 */
[----:B------:R-:W-:Y:S01]  /*02e0*/  LEA.HI R9, R9, R92, RZ, 0x7 ;  /* 0x0000005c09097211 */ /* 0x000fe200078f38ff */
[----:B------:R-:W1:Y:S01]  /*02f0*/  S2R R4, SR_CTAID.Y ;  /* 0x0000000000047919 */ /* 0x000e620000002600 */
[----:B------:R-:W-:Y:S01]  /*0300*/  SHF.R.S32.HI R6, RZ, 0x1f, R5 ;  /* 0x0000001fff067819 */ /* 0x000fe20000011405 */
[----:B------:R-:W-:Y:S01]  /*0310*/  ULDC UR4, c[0x0][0x150] ;  /* 0x0000540000047ab9 */ /* 0x000fe20000000800 */
[----:B------:R-:W-:Y:S01]  /*0320*/  LOP3.LUT R9, R9, 0xffffff80, RZ, 0xc0, !PT ;  /* 0xffffff8009097812 */ /* 0x000fe200078ec0ff */
[----:B------:R-:W-:Y:S01]  /*0330*/  NOP ;  /* 0x0000000000007918 */ /* 0x000fe20000000000 */
[----:B------:R-:W-:Y:S01]  /*0340*/  LEA.HI R6, R6, R5, RZ, 0x2 ;  /* 0x0000000506067211 */ /* 0x000fe200078f10ff */
[----:B------:R-:W2:Y:S01]  /*0350*/  LDC R11, c[0x0][0x144] ;  /* 0x00005100ff0b7b82 */ /* 0x000ea20000000800 */
[----:B------:R-:W-:Y:S01]  /*0360*/  NOP ;  /* 0x0000000000007918 */ /* 0x000fe20000000000 */
[----:B------:R-:W-:Y:S01]  /*0370*/  IMAD.IADD R8, R92, 0x1, -R9 ;  /* 0x000000015c087824 */ /* 0x000fe200078e0a09 */
[----:B------:R-:W-:Y:S01]  /*0380*/  LOP3.LUT R6, R6, 0x3ffffffc, RZ, 0xc0, !PT ;  /* 0x3ffffffc06067812 */ /* 0x000fe200078ec0ff */
[----:B------:R-:W-:Y:S01]  /*0390*/  IMAD.MOV.U32 R22, RZ, RZ, 0x1 ;  /* 0x00000001ff167424 */ /* 0x000fe200078e00ff */
[----:B------:R-:W-:-:S02]  /*03a0*/  ISETP.NE.AND P3, PT, R2, RZ, PT ;  /* 0x000000ff0200720c */ /* 0x000fc40003f65270 */
[----:B------:R-:W-:Y:S01]  /*03b0*/  SHF.R.S32.HI R9, RZ, 0x1f, R8 ;  /* 0x0000001fff097819 */ /* 0x000fe20000011408 */
[----:B------:R-:W-:Y:S01]  /*03c0*/  IMAD.IADD R6, R5, 0x1, -R6 ;  /* 0x0000000105067824 */ /* 0x000fe200078e0a06 */
[----:B------:R-:W3:Y:S02]  /*03d0*/  LDC R13, c[0x0][0x140] ;  /* 0x00005000ff0d7b82 */ /* 0x000ee40000000800 */
[----:B------:R-:W-:Y:S02]  /*03e0*/  LEA.HI R9, R9, R8, RZ, 0x3 ;  /* 0x0000000809097211 */ /* 0x000fe400078f18ff */
[----:B-----5:R-:W-:Y:S02]  /*03f0*/  ISETP.NE.OR P0, PT, R0, RZ, !P0 ;  /* 0x000000ff0000720c */ /* 0x020fe40004705670 */
[----:B------:R-:W-:Y:S02]  /*0400*/  SHF.R.S32.HI R0, RZ, 0x3, R9 ;  /* 0x00000003ff007819 */ /* 0x000fe40000011409 */
[----:B0-----:R-:W-:-:S02]  /*0410*/  I2FP.F32.U32 R10, UR8 ;  /* 0x00000008000a7c45 */ /* 0x001fc40008201000 */
[----:B------:R-:W-:-:S03]  /*0420*/  SHF.R.S32.HI R9, RZ, 0x1f, R9 ;  /* 0x0000001fff097819 */ /* 0x000fc60000011409 */
[----:B------:R-:W-:Y:S01]  /*0430*/  FMUL R10, R10, UR4 ;  /* 0x000000040a0a7c20 */ /* 0x000fe20008400000 */
[----:B------:R-:W-:Y:S01]  /*0440*/  LEA.HI R9, R9, R0, RZ, 0x2 ;  /* 0x0000000009097211 */ /* 0x000fe200078f10ff */
[----:B------:R-:W-:Y:S01]  /*0450*/  ULDC UR4, c[0x0][0x154] ;  /* 0x0000550000047ab9 */ /* 0x000fe20000000800 */
[----:B-1----:R-:W-:Y:S01]  /*0460*/  I2FP.F32.U32 R12, R4 ;  /* 0x00000004000c7245 */ /* 0x002fe20000201000 */
[----:B------:R-:W-:Y:S01]  /*0470*/  VOTEU.ALL UP0, P0 ;  /* 0x00000000003f7886 */ /* 0x000fe20000000000 */
[----:B------:R-:W-:Y:S01]  /*0480*/  LOP3.LUT R9, R9, 0xfffffffc, RZ, 0xc0, !PT ;  /* 0xfffffffc09097812 */ /* 0x000fe200078ec0ff */
[----:B------:R-:W0:Y:S01]  /*0490*/  F2I.U32.TRUNC.NTZ R10, R10 ;  /* 0x0000000a000a7305 */ /* 0x000e22000020f000 */
[----:B------:R-:W-:Y:S01]  /*04a0*/  VOTEU.ALL UP1, P0 ;  /* 0x00000000003f7886 */ /* 0x000fe20000020000 */
[----:B------:R-:W-:Y:S01]  /*04b0*/  FMUL R12, R12, UR4 ;  /* 0x000000040c0c7c20 */ /* 0x000fe20008400000 */
[----:B------:R-:W1:Y:S01]  /*04c0*/  @!UP0 S2UR UR7, SR_CgaCtaId ;  /* 0x00000000000789c3 */ /* 0x000e620000008800 */
[----:B------:R-:W-:Y:S01]  /*04d0*/  IMAD.IADD R9, R0, 0x1, -R9 ;  /* 0x0000000100097824 */ /* 0x000fe200078e0a09 */
[----:B------:R-:W-:Y:S01]  /*04e0*/  SHF.R.S32.HI R0, RZ, 0x1f, R3 ;  /* 0x0000001fff007819 */ /* 0x000fe20000011403 */
[----:B------:R-:W-:Y:S01]  /*04f0*/  UMOV UR4, 0x20 ;  /* 0x0000002000047882 */ /* 0x000fe20000000000 */
[----:B------:R-:W-:Y:S01]  /*0500*/  @!UP0 UMOV UR6, 0x400 ;  /* 0x0000040000068882 */ /* 0x000fe20000000000 */
[----:B------:R-:W-:Y:S01]  /*0510*/  IMAD R19, R6, 0x4, R9 ;  /* 0x0000000406137824 */ /* 0x000fe200078e0209 */
[----:B------:R-:W5:Y:S01]  /*0520*/  F2I.U32.TRUNC.NTZ R12, R12 ;  /* 0x0000000c000c7305 */ /* 0x000f62000020f000 */
[----:B------:R-:W-:Y:S01]  /*0530*/  LEA.HI R0, R0, R3, RZ, 0x2 ;  /* 0x0000000300007211 */ /* 0x000fe200078f10ff */
[----:B------:R-:W4:Y:S01]  /*0540*/  LDC R9, c[0x0][0x148] ;  /* 0x00005200ff097b82 */ /* 0x000f220000000800 */
[----:B------:R-:W-:-:S04]  /*0550*/  @!UP0 UIADD3 UR4, -UR4, 0x100000, URZ ;  /* 0x0010000004048890 */ /* 0x000fc8000fffe13f */
[----:B------:R-:W-:Y:S02]  /*0560*/  @!UP0 USHF.L.U32 UR5, UR4, 0xb, URZ ;  /* 0x0000000b04058899 */ /* 0x000fe4000800063f */
[----:B------:R-:W-:Y:S01]  /*0570*/  @!UP0 USHF.L.U32 UR4, UR4, 0x1, URZ ;  /* 0x0000000104048899 */ /* 0x000fe2000800063f */
[----:B------:R-:W-:Y:S01]  /*0580*/  LEA.HI R6, R19, R19, RZ, 0x1 ;  /* 0x0000001313067211 */ /* 0x000fe200078f08ff */
[----:B0-----:R-:W-:Y:S01]  /*0590*/  IMAD.MOV R14, RZ, RZ, -R10 ;  /* 0x000000ffff0e7224 */ /* 0x001fe200078e0a0a */
[----:B------:R-:W-:Y:S02]  /*05a0*/  LOP3.LUT R0, R0, 0xfffffffc, RZ, 0xc0, !PT ;  /* 0xfffffffc00007812 */ /* 0x000fe400078ec0ff */
[----:B------:R-:W-:Y:S01]  /*05b0*/  LOP3.LUT R10, R6, 0xfffffffe, RZ, 0xc0, !PT ;  /* 0xfffffffe060a7812 */ /* 0x000fe200078ec0ff */
[----:B--2---:R-:W-:Y:S01]  /*05c0*/  IMAD R6, R11, R14, UR8 ;  /* 0x000000080b067e24 */ /* 0x004fe2000f8e020e */
[----:B---3--:R-:W-:Y:S01]  /*05d0*/  ISETP.EQ.U32.AND P2, PT, R13, 0x1, PT ;  /* 0x000000010d00780c */ /* 0x008fe20003f42070 */
[----:B------:R-:W-:-:S02]  /*05e0*/  IMAD.IADD R3, R3, 0x1, -R0 ;  /* 0x0000000103037824 */ /* 0x000fc400078e0a00 */
[C---:B------:R-:W-:Y:S02]  /*05f0*/  IMAD.IADD R11, R19.reuse, 0x1, -R10 ;  /* 0x00000001130b7824 */ /* 0x040fe400078e0a0a */
[----:B------:R-:W-:Y:S01]  /*0600*/  IMAD.SHL.U32 R10, R19, 0x4, RZ ;  /* 0x00000004130a7824 */ /* 0x000fe200078e00ff */
[----:B------:R-:W-:Y:S01]  /*0610*/  ISETP.NE.AND P1, PT, R3, 0x3, PT ;  /* 0x000000030300780c */ /* 0x000fe20003f25270 */
[----:B-----5:R-:W-:Y:S01]  /*0620*/  IMAD.MOV R23, RZ, RZ, -R12 ;  /* 0x000000ffff177224 */ /* 0x020fe200078e0a0c */
[----:B------:R-:W-:Y:S01]  /*0630*/  ISETP.NE.AND P4, PT, R11, R6, PT ;  /* 0x000000060b00720c */ /* 0x000fe20003f85270 */
[----:B-1----:R-:W-:Y:S01]  /*0640*/  @!UP0 ULEA UR6, UR7, UR6, 0x18 ;  /* 0x0000000607068291 */ /* 0x002fe2000f8ec03f */
[----:B------:R-:W-:Y:S01]  /*0650*/  LOP3.LUT R19, R19, 0xc, R10, 0x78, !PT ;  /* 0x0000000c13137812 */ /* 0x000fe200078e780a */
[----:B------:R-:W-:Y:S01]  /*0660*/  VOTEU.ALL UP0, P0 ;  /* 0x00000000003f7886 */ /* 0x000fe20000000000 */
[----:B------:R-:W-:Y:S01]  /*0670*/  LOP3.LUT P0, RZ, R8, 0x7, RZ, 0xc0, !PT ;  /* 0x0000000708ff7812 */ /* 0x000fe2000780c0ff */
[----:B------:R-:W-:Y:S01]  /*0680*/  VIADD R8, R2, 0xffffffff ;  /* 0xffffffff02087836 */ /* 0x000fe20000000000 */
[----:B------:R-:W-:Y:S01]  /*0690*/  ISETP.EQ.OR P1, PT, R3, RZ, !P1 ;  /* 0x000000ff0300720c */ /* 0x000fe20004f22670 */
[----:B----4-:R-:W-:Y:S01]  /*06a0*/  IMAD R11, R9, R23, R4 ;  /* 0x00000017090b7224 */ /* 0x010fe200078e0204 */
[----:B------:R-:W-:-:S02]  /*06b0*/  ISETP.LT.U32.AND P0, PT, R19, 0x2, !P0 ;  /* 0x000000021300780c */ /* 0x000fc40004701070 */
[----:B------:R-:W-:Y:S02]  /*06c0*/  ISETP.EQ.AND P1, PT, R2, RZ, P1 ;  /* 0x000000ff0200720c */ /* 0x000fe40000f22270 */
[----:B------:R-:W-:Y:S01]  /*06d0*/  ISETP.GE.U32.AND P6, PT, R8, 0x2, PT ;  /* 0x000000020800780c */ /* 0x000fe20003fc6070 */
[----:B------:R-:W0:Y:S02]  /*06e0*/  FENCE.VIEW.ASYNC.S ;  /* 0x00000000000073c6 */ /* 0x000e240000000000 */
[----:B0-----:R0:W1:Y:S01]  /*06f0*/  @!UP0 SYNCS.EXCH.64 URZ, [UR6+0x40], UR4 ;  /* 0x00004004063f85b2 */ /* 0x0010620008000100 */
[----:B------:R-:W-:Y:S02]  /*0700*/  @P4 LEA.HI R0, R19, R19, RZ, 0x1 ;  /* 0x0000001313004211 */ /* 0x000fe400078f08ff */
[----:B------:R-:W-:Y:S02]  /*0710*/  SEL R18, RZ, 0x1, !P1 ;  /* 0x00000001ff127807 */ /* 0x000fe40004800000 */
[----:B------:R-:W-:-:S02]  /*0720*/  @P4 SHF.R.S32.HI R0, RZ, 0x1, R0 ;  /* 0x00000001ff004819 */ /* 0x000fc40000011400 */
[----:B------:R-:W-:Y:S02]  /*0730*/  SEL R18, R18, 0x2, P6 ;  /* 0x0000000212127807 */ /* 0x000fe40003000000 */
[----:B------:R-:W-:Y:S02]  /*0740*/  @P4 ISETP.NE.AND P5, PT, R0, R11, PT ;  /* 0x0000000b0000420c */ /* 0x000fe40003fa5270 */
[----:B------:R-:W-:Y:S02]  /*0750*/  SEL R11, RZ, 0x1, !P0 ;  /* 0x00000001ff0b7807 */ /* 0x000fe40004000000 */
[----:B------:R-:W-:Y:S02]  /*0760*/  @P4 SEL R22, RZ, 0x1, P5 ;  /* 0x00000001ff164807 */ /* 0x000fe40002800000 */
[----:B------:R-:W-:Y:S01]  /*0770*/  LOP3.LUT R0, R92, 0x7f, RZ, 0xc0, !PT ;  /* 0x0000007f5c007812 */ /* 0x000fe200078ec0ff */
[----:B------:R0:W2:Y:S01]  /*0780*/  @!UP1 SYNCS.EXCH.64 URZ, [UR6+0x48], UR4 ;  /* 0x00004804063f95b2 */ /* 0x0000a20008000100 */
[----:B------:R-:W-:Y:S01]  /*0790*/  LOP3.LUT R22, R22, R11, RZ, 0xc0, !PT ;  /* 0x0000000b16167212 */ /* 0x000fe200078ec0ff */
[----:B------:R-:W-:Y:S01]  /*07a0*/  NOP ;  /* 0x0000000000007918 */ /* 0x000fe20000000000 */
[----:B------:R-:W-:Y:S05]  /*07b0*/  @!P2 BRA `(.L_x_3) ;  /* 0x000000000008a947 */ /* 0x000fea0003800000 */
[----:B-12---:R-:W-:Y:S01]  /*07c0*/  UCGABAR_ARV ;  /* 0x00000000000079c7 */ /* 0x006fe20008000000 */
[----:B------:R-:W-:Y:S05]  /*07d0*/  BRA `(.L_x_4) ;  /* 0x0000000000047947 */ /* 0x000fea0003800000 */
.L_x_3:
[----:B-12---:R-:W-:Y:S01]  /*07e0*/  NOP ;  /* 0x0000000000007918 */ /* 0x006fe20000000000 */
.L_x_4:
[----:B------:R-:W1:Y:S01]  /*07f0*/  LDC R2, c[0x0][0x65c] ;  /* 0x00019700ff027b82 */ /* 0x000e620000000800 */
[----:B------:R-:W-:Y:S02]  /*0800*/  IMAD.U32 R10, RZ, RZ, UR8 ;  /* 0x00000008ff0a7e24 */ /* 0x000fe4000f8e00ff */
[----:B------:R-:W-:Y:S01]  /*0810*/  IMAD.MOV.U32 R11, RZ, RZ, RZ ;  /* 0x000000ffff0b7224 */ /* 0x000fe200078e00ff */
[----:B-1----:R-:W-:-:S04]  /*0820*/  ISETP.NE.AND P1, PT, R2, 0x1, PT ;  /* 0x000000010200780c */ /* 0x002fc80003f25270 */
[----:B------:R-:W-:-:S09]  /*0830*/  P2R R5, PR, RZ, 0x2 ;  /* 0x00000002ff057803 */ /* 0x000fd20000000000 */
[----:B------:R-:W1:Y:S01]  /*0840*/  @P1 LDC R17, c[0x0][0x10] ;  /* 0x00000400ff111b82 */ /* 0x000e620000000800 */
[----:B------:R-:W-:Y:S02]  /*0850*/  @P1 IMAD.MOV.U32 R5, RZ, RZ, RZ ;  /* 0x000000ffff051224 */ /* 0x000fe400078e00ff */
[----:B------:R-:W-:-:S05]  /*0860*/  @P1 IMAD.MOV.U32 R15, RZ, RZ, RZ ;  /* 0x000000ffff0f1224 */ /* 0x000fca00078e00ff */
[----:B------:R-:W2:Y:S01]  /*0870*/  @!P1 LDC R13, c[0x0][0xc] ;  /* 0x00000300ff0d9b82 */ /* 0x000ea20000000800 */
[----:B0-----:R-:W-:Y:S01]  /*0880*/  ULDC UR4, c[0x0][0xc] ;  /* 0x0000030000047ab9 */ /* 0x001fe20000000800 */
[----:B------:R-:W-:Y:S01]  /*0890*/  ULDC UR5, c[0x0][0x10] ;  /* 0x0000040000057ab9 */ /* 0x000fe20000000800 */
[----:B------:R-:W-:Y:S01]  /*08a0*/  ULDC UR6, c[0x0][0x14] ;  /* 0x0000050000067ab9 */ /* 0x000fe20000000800 */
[----:B------:R-:W-:-:S04]  /*08b0*/  UIMAD.WIDE.U32 UR4, UR4, UR5, URZ ;  /* 0x00000005040472a5 */ /* 0x000fc8000f8e003f */
[----:B------:R-:W-:Y:S02]  /*08c0*/  UIMAD.WIDE.U32 UR52, UR4, UR6, URZ ;  /* 0x00000006043472a5 */ /* 0x000fe4000f8e003f */
[----:B------:R-:W-:-:S04]  /*08d0*/  UIMAD UR38, UR5, UR6, URZ ;  /* 0x00000006052672a4 */ /* 0x000fc8000f8e023f */
[----:B------:R-:W-:Y:S01]  /*08e0*/  UIADD3 UR38, UR53, UR38, URZ ;  /* 0x0000002635267290 */ /* 0x000fe2000fffe03f */
[----:B-1----:R-:W-:-:S04]  /*08f0*/  @P1 IMAD.WIDE.U32 R16, R17, UR8, R4 ;  /* 0x0000000811101c25 */ /* 0x002fc8000f8e0004 */
[----:B------:R-:W-:Y:S02]  /*0900*/  @P1 IMAD.IADD R17, R17, 0x1, R15 ;  /* 0x0000000111111824 */ /* 0x000fe400078e020f */
[----:B--2---:R-:W-:-:S04]  /*0910*/  @!P1 IMAD.WIDE.U32 R10, R4, R13, R10 ;  /* 0x0000000d040a9225 */ /* 0x004fc800078e000a */
[----:B------:R-:W-:Y:S02]  /*0920*/  @!P1 IMAD.MOV.U32 R16, RZ, RZ, R10 ;  /* 0x000000ffff109224 */ /* 0x000fe400078e000a */
[----:B------:R-:W-:Y:S01]  /*0930*/  @!P1 IMAD.MOV.U32 R17, RZ, RZ, R11 ;  /* 0x000000ffff119224 */ /* 0x000fe200078e000b */
[----:B------:R-:W-:Y:S06]  /*0940*/  @!P2 BRA `(.L_x_5) ;  /* 0x00000000000ca947 */ /* 0x000fec0003800000 */
[----:B------:R-:W-:Y:S01]  /*0950*/  UCGABAR_WAIT ;  /* 0x0000000000007dc7 */ /* 0x000fe20008000000 */
[----:B------:R-:W-:Y:S01]  /*0960*/  CCTL.IVALL ;  /* 0x00000000ff00798f */ /* 0x000fe20002000000 */
[----:B------:R-:W-:Y:S05]  /*0970*/  BRA `(.L_x_6) ;  /* 0x0000000000047947 */ /* 0x000fea0003800000 */
.L_x_5:
[----:B------:R-:W-:Y:S06]  /*0980*/  BAR.SYNC.DEFER_BLOCKING 0x0 ;  /* 0x0000000000007b1d */ /* 0x000fec0000010000 */
.L_x_6:
[----:B------:R-:W-:Y:S05]  /*0990*/  @!P3 BRA `(.L_x_7) ;  /* 0x000000780000b947 */ /* 0x000fea0003800000 */
[----:B------:R-:W-:-:S13]  /*09a0*/  ISETP.GT.U32.AND P0, PT, R8, 0x1, PT ;  /* 0x000000010800780c */ /* 0x000fda0003f04070 */
[----:B------:R-:W-:Y:S05]  /*09b0*/  @P0 EXIT ;  /* 0x000000000000094d */ /* 0x000fea0003800000 */
[----:B------:R-:W-:Y:S01]  /*09c0*/  ULDC.64 UR4, c[0x0][0x650] ;  /* 0x0001940000047ab9 */ /* 0x000fe20000000a00 */
[----:B------:R-:W-:Y:S01]  /*09d0*/  PRMT R3, RZ, 0x7610, R3 ;  /* 0x00007610ff037816 */ /* 0x000fe20000000003 */
[----:B------:R-:W-:Y:S01]  /*09e0*/  IMAD.MOV.U32 R97, RZ, RZ, -0x1 ;  /* 0xffffffffff617424 */ /* 0x000fe200078e00ff */
[----:B------:R-:W-:Y:S01]  /*09f0*/  ISETP.GE.U32.AND P0, PT, R16, UR4, PT ;  /* 0x0000000410007c0c */ /* 0x000fe2000bf06070 */
[----:B------:R-:W-:Y:S02]  /*0a00*/  IMAD.MOV.U32 R96, RZ, RZ, -0x1 ;  /* 0xffffffffff607424 */ /* 0x000fe400078e00ff */
[----:B------:R-:W-:Y:S01]  /*0a10*/  IMAD.MOV.U32 R95, RZ, RZ, -0x1 ;  /* 0xffffffffff5f7424 */ /* 0x000fe200078e00ff */
[----:B------:R-:W-:-:S13]  /*0a20*/  ISETP.GE.U32.AND.EX P0, PT, R17, UR5, PT, P0 ;  /* 0x0000000511007c0c */ /* 0x000fda000bf06100 */
[----:B------:R-:W-:Y:S05]  /*0a30*/  @P0 BRA `(.L_x_8) ;  /* 0x0000000400280947 */ /* 0x000fea0003800000 */
[----:B------:R-:W0:Y:S01]  /*0a40*/  LDC.64 R24, c[0x0][0x628] ;  /* 0x00018a00ff187b82 */ /* 0x000e220000000a00 */
[----:B------:R-:W-:Y:S02]  /*0a50*/  IMAD.MOV.U32 R10, RZ, RZ, R16 ;  /* 0x000000ffff0a7224 */ /* 0x000fe400078e0010 */
[----:B------:R-:W-:-:S05]  /*0a60*/  IMAD.MOV.U32 R11, RZ, RZ, R17 ;  /* 0x000000ffff0b7224 */ /* 0x000fca00078e0011 */
[----:B------:R-:W1:Y:S08]  /*0a70*/  LDC R8, c[0x0][0x630] ;  /* 0x00018c00ff087b82 */ /* 0x000e700000000800 */
[----:B------:R-:W2:Y:S01]  /*0a80*/  LDC.64 R26, c[0x0][0x620] ;  /* 0x00018800ff1a7b82 */ /* 0x000ea20000000a00 */
[----:B0-----:R-:W-:-:S04]  /*0a90*/  ISETP.NE.U32.AND P0, PT, R24, RZ, PT ;  /* 0x000000ff1800720c */ /* 0x001fc80003f05070 */
[----:B------:R-:W-:-:S13]  /*0aa0*/  ISETP.NE.AND.EX P0, PT, R25, RZ, PT, P0 ;  /* 0x000000ff1900720c */ /* 0x000fda0003f05300 */
[----:B-12---:R-:W-:Y:S05]  /*0ab0*/  @!P0 BRA `(.L_x_9) ;  /* 0x0000000000288947 */ /* 0x006fea0003800000 */
[----:B------:R-:W0:Y:S02]  /*0ac0*/  LDC R3, c[0x0][0x634] ;  /* 0x00018d00ff037b82 */ /* 0x000e240000000800 */
[----:B0-----:R-:W-:-:S05]  /*0ad0*/  IADD3 R3, P0, R16, R3, RZ ;  /* 0x0000000310037210 */ /* 0x001fca0007f1e0ff */
[----:B------:R-:W-:-:S04]  /*0ae0*/  IMAD.X R21, RZ, RZ, R17, P0 ;  /* 0x000000ffff157224 */ /* 0x000fc800000e0611 */
[----:B------:R-:W-:-:S04]  /*0af0*/  IMAD.WIDE.U32 R10, R21, R24, RZ ;  /* 0x00000018150a7225 */ /* 0x000fc800078e00ff */
[----:B------:R-:W-:-:S04]  /*0b00*/  IMAD.WIDE.U32 R12, P0, R3, R25, R10 ;  /* 0x00000019030c7225 */ /* 0x000fc8000780000a */
[----:B------:R-:W-:-:S04]  /*0b10*/  IMAD.WIDE.U32 R10, R3, R24, RZ ;  /* 0x00000018030a7225 */ /* 0x000fc800078e00ff */
[----:B------:R-:W-:Y:S01]  /*0b20*/  IMAD.X R15, RZ, RZ, RZ, P0 ;  /* 0x000000ffff0f7224 */ /* 0x000fe200000e06ff */
[----:B------:R-:W-:Y:S01]  /*0b30*/  IADD3 RZ, P0, R11, R12, RZ ;  /* 0x0000000c0bff7210 */ /* 0x000fe20007f1e0ff */
[----:B------:R-:W-:-:S04]  /*0b40*/  IMAD.MOV.U32 R14, RZ, RZ, R13 ;  /* 0x000000ffff0e7224 */ /* 0x000fc800078e000d */
[----:B------:R-:W-:-:S08]  /*0b50*/  IMAD.WIDE.U32.X R10, R21, R25, R14, P0 ;  /* 0x00000019150a7225 */ /* 0x000fd000000e040e */
.L_x_9:
[----:B------:R-:W0:Y:S01]  /*0b60*/  LDC.64 R30, c[0x0][0x640] ;  /* 0x00019000ff1e7b82 */ /* 0x000e220000000a00 */
[-CC-:B------:R-:W-:Y:S01]  /*0b70*/  SHF.R.U64 R95, R10, R8.reuse, R11.reuse ;  /* 0x000000080a5f7219 */ /* 0x180fe2000000120b */
[----:B------:R-:W-:Y:S01]  /*0b80*/  IMAD R29, R9, R23, R4 ;  /* 0x00000017091d7224 */ /* 0x000fe200078e0204 */
[----:B------:R-:W-:Y:S01]  /*0b90*/  SHF.R.U32.HI R3, RZ, R8, R11 ;  /* 0x00000008ff037219 */ /* 0x000fe2000001160b */
[----:B------:R-:W-:Y:S01]  /*0ba0*/  IMAD.MOV.U32 R23, RZ, RZ, 0x1 ;  /* 0x00000001ff177424 */ /* 0x000fe200078e00ff */
[----:B------:R-:W-:-:S03]  /*0bb0*/  IADD3 R5, P0, RZ, -R95, RZ ;  /* 0x8000005fff057210 */ /* 0x000fc60007f1e0ff */
[----:B------:R-:W1:Y:S02]  /*0bc0*/  LDC R12, c[0x0][0x618] ;  /* 0x00018600ff0c7b82 */ /* 0x000e640000000800 */
[----:B------:R-:W-:Y:S02]  /*0bd0*/  IMAD.X R3, RZ, RZ, ~R3, P0 ;  /* 0x000000ffff037224 */ /* 0x000fe400000e0e03 */
[----:B------:R-:W-:-:S04]  /*0be0*/  IMAD.WIDE.U32 R10, R5, R26, R16 ;  /* 0x0000001a050a7225 */ /* 0x000fc800078e0010 */
[----:B------:R-:W2:Y:S01]  /*0bf0*/  LDC R20, c[0x0][0x608] ;  /* 0x00018200ff147b82 */ /* 0x000ea20000000800 */
[----:B------:R-:W-:Y:S02]  /*0c00*/  IMAD R8, R3, R26, RZ ;  /* 0x0000001a03087224 */ /* 0x000fe400078e02ff */
[----:B------:R-:W-:Y:S02]  /*0c10*/  IMAD.MOV.U32 R3, RZ, RZ, -0x1 ;  /* 0xffffffffff037424 */ /* 0x000fe400078e00ff */
[----:B------:R-:W-:-:S03]  /*0c20*/  IMAD R5, R5, R27, R8 ;  /* 0x0000001b05057224 */ /* 0x000fc600078e0208 */
[----:B------:R-:W3:Y:S01]  /*0c30*/  LDC R28, c[0x0][0x658] ;  /* 0x00019600ff1c7b82 */ /* 0x000ee20000000800 */
[----:B------:R-:W-:Y:S01]  /*0c40*/  IMAD.IADD R5, R11, 0x1, R5 ;  /* 0x000000010b057824 */ /* 0x000fe200078e0205 */
[----:B0-----:R-:W-:-:S04]  /*0c50*/  ISETP.NE.U32.AND P0, PT, R30, RZ, PT ;  /* 0x000000ff1e00720c */ /* 0x001fc80003f05070 */
[----:B------:R-:W-:Y:S02]  /*0c60*/  ISETP.NE.AND.EX P0, PT, R31, RZ, PT, P0 ;  /* 0x000000ff1f00720c */ /* 0x000fe40003f05300 */
[----:B------:R-:W0:Y:S01]  /*0c70*/  LDC R24, c[0x0][0x600] ;  /* 0x00018000ff187b82 */ /* 0x000e220000000800 */
[-CC-:B-1----:R-:W-:Y:S02]  /*0c80*/  SHF.R.U64 R14, R10, R12.reuse, R5.reuse ;  /* 0x0000000c0a0e7219 */ /* 0x182fe40000001205 */
[----:B------:R-:W-:-:S05]  /*0c90*/  SHF.R.U32.HI R5, RZ, R12, R5 ;  /* 0x0000000cff057219 */ /* 0x000fca0000011605 */
[----:B------:R-:W1:Y:S01]  /*0ca0*/  LDC R15, c[0x0][0x648] ;  /* 0x00019200ff0f7b82 */ /* 0x000e620000000800 */
[-CC-:B--2---:R-:W-:Y:S02]  /*0cb0*/  SHF.R.U64 R27, R14, R20.reuse, R5.reuse ;  /* 0x000000140e1b7219 */ /* 0x184fe40000001205 */
[----:B------:R-:W-:-:S05]  /*0cc0*/  SHF.R.U32.HI R5, RZ, R20, R5 ;  /* 0x00000014ff057219 */ /* 0x000fca0000011605 */
[----:B------:R-:W2:Y:S01]  /*0cd0*/  LDC R21, c[0x0][0x638] ;  /* 0x00018e00ff157b82 */ /* 0x000ea20000000800 */
[-CC-:B---3--:R-:W-:Y:S02]  /*0ce0*/  SHF.R.U64 R20, R27, R28.reuse, R5.reuse ;  /* 0x0000001c1b147219 */ /* 0x188fe40000001205 */
[-C--:B------:R-:W-:Y:S02]  /*0cf0*/  SHF.L.U32 R3, R3, R28.reuse, RZ ;  /* 0x0000001c03037219 */ /* 0x080fe400000006ff */
[----:B------:R-:W-:Y:S01]  /*0d00*/  SHF.R.U32.HI R5, RZ, R28, R5 ;  /* 0x0000001cff057219 */ /* 0x000fe20000011605 */
[----:B------:R-:W-:Y:S01]  /*0d10*/  IMAD.MOV.U32 R4, RZ, RZ, R20 ;  /* 0x000000ffff047224 */ /* 0x000fe200078e0014 */
[----:B------:R-:W-:Y:S01]  /*0d20*/  LOP3.LUT R12, RZ, R3, RZ, 0x33, !PT ;  /* 0x00000003ff0c7212 */ /* 0x000fe200078e33ff */
[----:B------:R-:W3:Y:S01]  /*0d30*/  LDC R25, c[0x0][0x610] ;  /* 0x00018400ff197b82 */ /* 0x000ee20000000800 */
[----:B------:R-:W-:Y:S05]  /*0d40*/  @!P0 BRA `(.L_x_10) ;  /* 0x0000000000288947 */ /* 0x000fea0003800000 */
[----:B------:R-:W4:Y:S02]  /*0d50*/  LDC R3, c[0x0][0x64c] ;  /* 0x00019300ff037b82 */ /* 0x000f240000000800 */
[----:B----4-:R-:W-:-:S05]  /*0d60*/  IADD3 R3, P0, R20, R3, RZ ;  /* 0x0000000314037210 */ /* 0x010fca0007f1e0ff */
        /* <DEDUP_REMOVED lines=8> */
.L_x_10:
[----:B-1----:R-:W-:Y:S01]  /*0df0*/  SHF.R.U64 R4, R4, R15, R5 ;  /* 0x0000000f04047219 */ /* 0x002fe20000001205 */
[----:B0-----:R-:W-:Y:S01]  /*0e00*/  VIADD R5, R24, 0xffffffff ;  /* 0xffffffff18057836 */ /* 0x001fe20000000000 */
[----:B------:R-:W-:Y:S02]  /*0e10*/  SHF.L.U32 R3, R23, R28, RZ ;  /* 0x0000001c17037219 */ /* 0x000fe400000006ff */
[----:B------:R-:W-:Y:S01]  /*0e20*/  LOP3.LUT R12, R27, R12, RZ, 0xc0, !PT ;  /* 0x0000000c1b0c7212 */ /* 0x000fe200078ec0ff */
[----:B------:R-:W-:Y:S01]  /*0e30*/  IMAD.MOV R8, RZ, RZ, -R4 ;  /* 0x000000ffff087224 */ /* 0x000fe200078e0a04 */
[----:B------:R-:W-:Y:S02]  /*0e40*/  SEL R6, R6, R29, !P1 ;  /* 0x0000001d06067207 */ /* 0x000fe40004800000 */
[----:B------:R-:W-:Y:S01]  /*0e50*/  LOP3.LUT R5, R14, R5, RZ, 0xc0, !PT ;  /* 0x000000050e057212 */ /* 0x000fe200078ec0ff */
[----:B------:R-:W-:Y:S02]  /*0e60*/  IMAD R9, R3, R4, R12 ;  /* 0x0000000403097224 */ /* 0x000fe400078e020c */
[----:B--2---:R-:W-:-:S02]  /*0e70*/  IMAD R3, R8, R21, R20 ;  /* 0x0000001508037224 */ /* 0x004fc400078e0214 */
[----:B---3--:R-:W-:Y:S02]  /*0e80*/  IMAD R6, R9, R25, R6 ;  /* 0x0000001909067224 */ /* 0x008fe400078e0206 */
[----:B------:R-:W-:Y:S02]  /*0e90*/  IMAD R97, R3, R24, R5 ;  /* 0x0000001803617224 */ /* 0x000fe400078e0205 */
[----:B------:R-:W-:-:S03]  /*0ea0*/  IMAD.MOV.U32 R4, RZ, RZ, 0x1 ;  /* 0x00000001ff047424 */ /* 0x000fc600078e00ff */
[----:B------:R-:W-:Y:S02]  /*0eb0*/  SEL R96, R97, R6, !P1 ;  /* 0x0000000661607207 */ /* 0x000fe40004800000 */
[----:B------:R-:W-:Y:S02]  /*0ec0*/  PRMT R3, R4, 0x7610, R3 ;  /* 0x0000761004037816 */ /* 0x000fe40000000003 */
[----:B------:R-:W-:-:S07]  /*0ed0*/  SEL R97, R6, R97, !P1 ;  /* 0x0000006106617207 */ /* 0x000fce0004800000 */
.L_x_8:
[----:B------:R-:W-:-:S08]  /*0ee0*/  NOP ;  /* 0x0000000000007918 */ /* 0x000fd00000000000 */
[----:B------:R-:W0:Y:S02]  /*0ef0*/  USETMAXREG.TRY_ALLOC.CTAPOOL UP0, 0xe8 ;  /* 0x000000e8000079c8 */ /* 0x000e240008000600 */
[----:B0-----:R-:W-:-:S13]  /*0f00*/  PLOP3.LUT P0, PT, PT, PT, UP0, 0x80, 0x0 ;  /* 0x000000000000781c */ /* 0x001fda0003f0f008 */
[----:B------:R-:W-:Y:S05]  /*0f10*/  @!P0 BRA `(.L_x_8) ;  /* 0xfffffffc00f08947 */ /* 0x000fea000383ffff */
[----:B------:R-:W-:Y:S01]  /*0f20*/  ULDC.64 UR4, c[0x0][0x598] ;  /* 0x0001660000047ab9 */ /* 0x000fe20000000a00 */
[----:B------:R-:W-:Y:S01]  /*0f30*/  ULDC.64 UR54, c[0x0][0x208] ;  /* 0x0000820000367ab9 */ /* 0x000fe20000000a00 */
[----:B------:R-:W-:-:S04]  /*0f40*/  ISETP.NE.U32.AND P0, PT, RZ, UR4, PT ;  /* 0x00000004ff007c0c */ /* 0x000fc8000bf05070 */
[----:B------:R-:W-:-:S13]  /*0f50*/  ISETP.NE.AND.EX P0, PT, RZ, UR5, PT, P0 ;  /* 0x00000005ff007c0c */ /* 0x000fda000bf05300 */
[----:B------:R-:W-:Y:S05]  /*0f60*/  @!P0 BRA `(.L_x_11) ;  /* 0x00000000001c8947 */ /* 0x000fea0003800000 */
[----:B------:R-:W0:Y:S02]  /*0f70*/  LDC.64 R4, c[0x0][0x598] ;  /* 0x00016600ff047b82 */ /* 0x000e240000000a00 */
[----:B0-----:R-:W2:Y:S02]  /*0f80*/  LDG.E.64 R4, desc[UR54][R4.64] ;  /* 0x0000003604047981 */ /* 0x001ea4000c1e1b00 */
[----:B--2---:R-:W-:-:S04]  /*0f90*/  ISETP.NE.U32.AND P0, PT, R4, RZ, PT ;  /* 0x000000ff0400720c */ /* 0x004fc80003f05070 */
[----:B------:R-:W-:-:S13]  /*0fa0*/  ISETP.NE.AND.EX P0, PT, R5, RZ, PT, P0 ;  /* 0x000000ff0500720c */ /* 0x000fda0003f05300 */
[----:B------:R-:W-:Y:S05]  /*0fb0*/  @!P0 BRA `(.L_x_11) ;  /* 0x0000000000088947 */ /* 0x000fea0003800000 */
[----:B------:R0:W5:Y:S01]  /*0fc0*/  LD.E R23, desc[UR54][R4.64] ;  /* 0x0000003604177980 */ /* 0x000162000c101900 */
[----:B------:R-:W-:Y:S05]  /*0fd0*/  BRA `(.L_x_12) ;  /* 0x0000000000247947 */ /* 0x000fea0003800000 */
.L_x_11:
[----:B------:R-:W-:Y:S02]  /*0fe0*/  ULDC.64 UR4, c[0x0][0x588] ;  /* 0x0001620000047ab9 */ /* 0x000fe40000000a00 */
[----:B------:R-:W-:-:S04]  /*0ff0*/  ISETP.NE.U32.AND P0, PT, RZ, UR4, PT ;  /* 0x00000004ff007c0c */ /* 0x000fc8000bf05070 */
[----:B------:R-:W-:-:S13]  /*1000*/  ISETP.NE.AND.EX P0, PT, RZ, UR5, PT, P0 ;  /* 0x00000005ff007c0c */ /* 0x000fda000bf05300 */
[----:B------:R-:W-:Y:S05]  /*1010*/  @!P0 BRA `(.L_x_13) ;  /* 0x00000000000c8947 */ /* 0x000fea0003800000 */
[----:B------:R-:W0:Y:S02]  /*1020*/  LDC.64 R4, c[0x0][0x588] ;  /* 0x00016200ff047b82 */ /* 0x000e240000000a00 */
[----:B0-----:R1:W5:Y:S01]  /*1030*/  LDG.E R23, desc[UR54][R4.64] ;  /* 0x0000003604177981 */ /* 0x001362000c1e1900 */
[----:B------:R-:W-:Y:S05]  /*1040*/  BRA `(.L_x_12) ;  /* 0x0000000000087947 */ /* 0x000fea0003800000 */
.L_x_13:
[----:B------:R-:W-:Y:S02]  /*1050*/  ULDC UR4, c[0x0][0x580] ;  /* 0x0001600000047ab9 */ /* 0x000fe40000000800 */
[----:B------:R-:W-:-:S07]  /*1060*/  IMAD.U32 R23, RZ, RZ, UR4 ;  /* 0x00000004ff177e24 */ /* 0x000fce000f8e00ff */
.L_x_12:
[----:B------:R-:W-:Y:S02]  /*1070*/  ULDC.64 UR4, c[0x0][0x5a0] ;  /* 0x0001680000047ab9 */ /* 0x000fe40000000a00 */
[----:B------:R-:W-:-:S04]  /*1080*/  ISETP.NE.U32.AND P0, PT, RZ, UR4, PT ;  /* 0x00000004ff007c0c */ /* 0x000fc8000bf05070 */
[----:B------:R-:W-:-:S13]  /*1090*/  ISETP.NE.AND.EX P0, PT, RZ, UR5, PT, P0 ;  /* 0x00000005ff007c0c */ /* 0x000fda000bf05300 */
[----:B------:R-:W-:Y:S05]  /*10a0*/  @!P0 BRA `(.L_x_14) ;  /* 0x00000000001c8947 */ /* 0x000fea0003800000 */
[----:B01----:R-:W0:Y:S02]  /*10b0*/  LDC.64 R4, c[0x0][0x5a0] ;  /* 0x00016800ff047b82 */ /* 0x003e240000000a00 */
[----:B0-----:R-:W2:Y:S02]  /*10c0*/  LDG.E.64 R4, desc[UR54][R4.64] ;  /* 0x0000003604047981 */ /* 0x001ea4000c1e1b00 */
[----:B--2---:R-:W-:-:S04]  /*10d0*/  ISETP.NE.U32.AND P0, PT, R4, RZ, PT ;  /* 0x000000ff0400720c */ /* 0x004fc80003f05070 */
[----:B------:R-:W-:-:S13]  /*10e0*/  ISETP.NE.AND.EX P0, PT, R5, RZ, PT, P0 ;  /* 0x000000ff0500720c */ /* 0x000fda0003f05300 */
[----:B------:R-:W-:Y:S05]  /*10f0*/  @!P0 BRA `(.L_x_14) ;  /* 0x0000000000088947 */ /* 0x000fea0003800000 */
[----:B------:R0:W5:Y:S01]  /*1100*/  LD.E R90, desc[UR54][R4.64] ;  /* 0x00000036045a7980 */ /* 0x000162000c101900 */
[----:B------:R-:W-:Y:S05]  /*1110*/  BRA `(.L_x_15) ;  /* 0x0000000000247947 */ /* 0x000fea0003800000 */
.L_x_14:
[----:B------:R-:W-:Y:S02]  /*1120*/  ULDC.64 UR4, c[0x0][0x590] ;  /* 0x0001640000047ab9 */ /* 0x000fe40000000a00 */
[----:B------:R-:W-:-:S04]  /*1130*/  ISETP.NE.U32.AND P0, PT, RZ, UR4, PT ;  /* 0x00000004ff007c0c */ /* 0x000fc8000bf05070 */
[----:B------:R-:W-:-:S13]  /*1140*/  ISETP.NE.AND.EX P0, PT, RZ, UR5, PT, P0 ;  /* 0x00000005ff007c0c */ /* 0x000fda000bf05300 */
[----:B------:R-:W-:Y:S05]  /*1150*/  @!P0 BRA `(.L_x_16) ;  /* 0x00000000000c8947 */ /* 0x000fea0003800000 */
[----:B------:R-:W2:Y:S02]  /*1160*/  LDC.64 R90, c[0x0][0x590] ;  /* 0x00016400ff5a7b82 */ /* 0x000ea40000000a00 */
[----:B--2---:R2:W5:Y:S01]  /*1170*/  LDG.E R90, desc[UR54][R90.64] ;  /* 0x000000365a5a7981 */ /* 0x004562000c1e1900 */
[----:B------:R-:W-:Y:S05]  /*1180*/  BRA `(.L_x_15) ;  /* 0x0000000000087947 */ /* 0x000fea0003800000 */
.L_x_16:
[----:B------:R-:W-:Y:S02]  /*1190*/  ULDC UR4, c[0x0][0x584] ;  /* 0x0001610000047ab9 */ /* 0x000fe40000000800 */
[----:B------:R-:W-:-:S07]  /*11a0*/  IMAD.U32 R90, RZ, RZ, UR4 ;  /* 0x00000004ff5a7e24 */ /* 0x000fce000f8e00ff */
.L_x_15:
[----:B------:R-:W-:-:S13]  /*11b0*/  LOP3.LUT P0, RZ, R3, 0xff, RZ, 0xc0, !PT ;  /* 0x000000ff03ff7812 */ /* 0x000fda000780c0ff */
[----:B------:R-:W-:Y:S05]  /*11c0*/  @!P0 EXIT ;  /* 0x000000000000894d */ /* 0x000fea0003800000 */
[----:B------:R-:W-:Y:S01]  /*11d0*/  ULDC.64 UR6, c[0x0][0x288] ;  /* 0x0000a20000067ab9 */ /* 0x000fe20000000a00 */
[----:B------:R-:W-:Y:S01]  /*11e0*/  LOP3.LUT R7, R7, 0x1, RZ, 0xc0, !PT ;  /* 0x0000000107077812 */ /* 0x000fe200078ec0ff */
[----:B------:R-:W-:Y:S01]  /*11f0*/  UIADD3 UR4, UR7, 0x3f, URZ ;  /* 0x0000003f07047890 */ /* 0x000fe2000fffe03f */
[----:B------:R-:W-:Y:S01]  /*1200*/  SHF.R.U32.HI R3, RZ, 0x1, R0 ;  /* 0x00000001ff037819 */ /* 0x000fe20000011600 */
[----:B------:R-:W-:Y:S01]  /*1210*/  ULDC.64 UR40, c[0x0][0x5c8] ;  /* 0x0001720000287ab9 */ /* 0x000fe20000000a00 */
[----:B------:R-:W-:Y:S01]  /*1220*/  SHF.R.U32.HI R0, RZ, 0x2, R92 ;  /* 0x00000002ff007819 */ /* 0x000fe2000001165c */
[----:B------:R-:W-:Y:S01]  /*1230*/  USHF.R.S32.HI UR5, URZ, 0x1f, UR4 ;  /* 0x0000001f3f057899 */ /* 0x000fe20008011404 */
[----:B01----:R-:W-:Y:S01]  /*1240*/  IMAD.SHL.U32 R5, R7, 0x40, RZ ;  /* 0x0000004007057824 */ /* 0x003fe200078e00ff */
[----:B------:R-:W-:Y:S01]  /*1250*/  LOP3.LUT R3, R3, 0x30, RZ, 0xc0, !PT ;  /* 0x0000003003037812 */ /* 0x000fe200078ec0ff */
[----:B------:R-:W-:Y:S01]  /*1260*/  IMAD.U32 R4, RZ, RZ, UR6 ;  /* 0x00000006ff047e24 */ /* 0x000fe2000f8e00ff */
[----:B------:R-:W-:Y:S01]  /*1270*/  LOP3.LUT R0, R0, 0x7, RZ, 0xc0, !PT ;  /* 0x0000000700007812 */ /* 0x000fe200078ec0ff */
[----:B------:R-:W-:Y:S01]  /*1280*/  ULEA.HI UR5, UR5, UR4, URZ, 0x6 ;  /* 0x0000000405057291 */ /* 0x000fe2000f8f303f */
[C---:B--2---:R-:W-:Y:S01]  /*1290*/  LOP3.LUT R91, R92.reuse, 0x3, RZ, 0xc0, !PT ;  /* 0x000000035c5b7812 */ /* 0x044fe200078ec0ff */
[----:B------:R-:W-:Y:S01]  /*12a0*/  USHF.L.U64.HI UR39, UR40, 0x8, UR41 ;  /* 0x0000000828277899 */ /* 0x000fe20008010229 */
[--C-:B------:R-:W-:Y:S01]  /*12b0*/  LOP3.LUT R88, R5, 0x40, R0.reuse, 0xe2, !PT ;  /* 0x0000004005587812 */ /* 0x100fe200078ee200 */
[----:B------:R-:W-:Y:S01]  /*12c0*/  USHF.R.S32.HI UR50, URZ, 0x6, UR5 ;  /* 0x000000063f327899 */ /* 0x000fe20008011405 */
[-C--:B------:R-:W-:Y:S01]  /*12d0*/  IADD3 R0, RZ, -R3.reuse, -R0 ;  /* 0x80000003ff007210 */ /* 0x080fe20007ffe800 */
[----:B------:R-:W-:Y:S01]  /*12e0*/  ULDC UR4, c[0x0][0x284] ;  /* 0x0000a10000047ab9 */ /* 0x000fe20000000800 */
[----:B------:R-:W-:Y:S01]  /*12f0*/  LOP3.LUT R93, R92, 0x80, RZ, 0xc0, !PT ;  /* 0x000000805c5d7812 */ /* 0x000fe200078ec0ff */
[----:B------:R-:W-:Y:S01]  /*1300*/  UISETP.LT.AND UP0, UPT, UR50, 0x1, UPT ;  /* 0x000000013200788c */ /* 0x000fe2000bf01270 */
[----:B------:R-:W-:Y:S01]  /*1310*/  IMAD R91, R91, -0x2, R4 ;  /* 0xfffffffe5b5b7824 */ /* 0x000fe200078e0204 */
[----:B------:R-:W-:Y:S01]  /*1320*/  USHF.L.U32 UR40, UR40, 0x8, URZ ;  /* 0x0000000828287899 */ /* 0x000fe2000800063f */
[----:B------:R-:W-:Y:S01]  /*1330*/  IMAD R0, R7, -0x40, R0 ;  /* 0xffffffc007007824 */ /* 0x000fe200078e0200 */
[----:B------:R-:W-:Y:S01]  /*1340*/  USEL UR49, UR50, 0x1, UP0 ;  /* 0x0000000132317887 */ /* 0x000fe20008000000 */
[----:B------:R-:W-:Y:S01]  /*1350*/  LOP3.LUT R88, R88, R3, RZ, 0xfc, !PT ;  /* 0x0000000358587212 */ /* 0x000fe200078efcff */
[----:B------:R-:W-:Y:S01]  /*1360*/  IMAD.SHL.U32 R92, R92, 0x2, RZ ;  /* 0x000000025c5c7824 */ /* 0x000fe200078e00ff */
[----:B------:R-:W-:Y:S01]  /*1370*/  LOP3.LUT R100, R18, 0x1, RZ, 0xfc, !PT ;  /* 0x0000000112647812 */ /* 0x000fe200078efcff */
[----:B------:R-:W-:Y:S01]  /*1380*/  VIADD R94, R0, UR4 ;  /* 0x00000004005e7c36 */ /* 0x000fe20008000000 */
[----:B------:R-:W-:Y:S01]  /*1390*/  SHF.R.U32.HI R93, RZ, 0x7, R93 ;  /* 0x00000007ff5d7819 */ /* 0x000fe2000001165d */
[----:B------:R-:W-:Y:S01]  /*13a0*/  IMAD.MOV.U32 R89, RZ, RZ, RZ ;  /* 0x000000ffff597224 */ /* 0x000fe200078e00ff */
[----:B------:R-:W-:-:S02]  /*13b0*/  ULOP3.LUT UR41, UR40, 0x2, URZ, 0xfc, !UPT ;  /* 0x0000000228297892 */ /* 0x000fc4000f8efc3f */
[----:B------:R-:W-:Y:S02]  /*13c0*/  ULOP3.LUT UR42, UR40, 0x10, URZ, 0xfc, !UPT ;  /* 0x00000010282a7892 */ /* 0x000fe4000f8efc3f */
[----:B------:R-:W-:Y:S02]  /*13d0*/  ULOP3.LUT UR43, UR40, 0x12, URZ, 0xfc, !UPT ;  /* 0x00000012282b7892 */ /* 0x000fe4000f8efc3f */
[----:B------:R-:W-:Y:S02]  /*13e0*/  ULOP3.LUT UR44, UR40, 0x20, URZ, 0xfc, !UPT ;  /* 0x00000020282c7892 */ /* 0x000fe4000f8efc3f */
[----:B------:R-:W-:Y:S02]  /*13f0*/  ULOP3.LUT UR45, UR40, 0x22, URZ, 0xfc, !UPT ;  /* 0x00000022282d7892 */ /* 0x000fe4000f8efc3f */
[----:B------:R-:W-:Y:S02]  /*1400*/  ULOP3.LUT UR46, UR40, 0x30, URZ, 0xfc, !UPT ;  /* 0x00000030282e7892 */ /* 0x000fe4000f8efc3f */
[----:B------:R-:W-:-:S02]  /*1410*/  ULOP3.LUT UR47, UR40, 0x32, URZ, 0xfc, !UPT ;  /* 0x00000032282f7892 */ /* 0x000fc4000f8efc3f */
[----:B------:R-:W-:Y:S01]  /*1420*/  UIADD3 UR49, UR50, -UR49, URZ ;  /* 0x8000003132317290 */ /* 0x000fe2000fffe03f */
[----:B------:R-:W-:Y:S01]  /*1430*/  UMOV UR36, URZ ;  /* 0x0000003f00247c82 */ /* 0x000fe20008000000 */
[----:B------:R-:W-:-:S10]  /*1440*/  UMOV UR37, URZ ;  /* 0x0000003f00257c82 */ /* 0x000fd40008000000 */
.L_x_164:
[----:B0-----:R-:W0:Y:S01]  /*1450*/  SHFL.IDX PT, R0, R93, RZ, 0x1f ;  /* 0x00001fff5d007589 */ /* 0x001e2200000e0000 */
[----:B------:R-:W1:Y:S01]  /*1460*/  S2UR UR6, SR_CgaCtaId ;  /* 0x00000000000679c3 */ /* 0x000e620000008800 */
[----:B------:R-:W-:Y:S01]  /*1470*/  UMOV UR51, 0x400 ;  /* 0x0000040000337882 */ /* 0x000fe20000000000 */
[----:B0-----:R-:W-:Y:S01]  /*1480*/  R2UR UR4, R0 ;  /* 0x00000000000472ca */ /* 0x001fe200000e0000 */
[----:B-1----:R-:W-:-:S12]  /*1490*/  ULEA UR51, UR6, UR51, 0x18 ;  /* 0x0000003306337291 */ /* 0x002fd8000f8ec03f */
[----:B------:R-:W-:-:S04]  /*14a0*/  ULEA.HI UR5, UR4, UR4, URZ, 0x1 ;  /* 0x0000000404057291 */ /* 0x000fc8000f8f083f */
[----:B------:R-:W-:-:S04]  /*14b0*/  ULOP3.LUT UR5, UR5, 0x7fffe, URZ, 0xc0, !UPT ;  /* 0x0007fffe05057892 */ /* 0x000fc8000f8ec03f */
[----:B------:R-:W-:-:S03]  /*14c0*/  UIADD3 UR5, UR4, -UR5, URZ ;  /* 0x8000000504057290 */ /* 0x000fc6000fffe03f */
[----:B------:R-:W-:Y:S01]  /*14d0*/  ULDC UR4, c[0x0][0x28c] ;  /* 0x0000a30000047ab9 */ /* 0x000fe20000000800 */
[----:B------:R-:W-:Y:S01]  /*14e0*/  ULEA UR5, UR5, UR51, 0xd ;  /* 0x0000003305057291 */ /* 0x000fe2000f8e683f */
[----:B------:R-:W-:-:S03]  /*14f0*/  ISETP.LT.AND P0, PT, RZ, UR4, PT ;  /* 0x00000004ff007c0c */ /* 0x000fc6000bf01270 */
[----:B------:R-:W-:-:S04]  /*1500*/  UIADD3 UR5, UR5, 0x100, URZ ;  /* 0x0000010005057890 */ /* 0x000fc8000fffe03f */
[----:B------:R-:W-:-:S04]  /*1510*/  USHF.R.U32.HI UR5, URZ, 0x4, UR5 ;  /* 0x000000043f057899 */ /* 0x000fc80008011605 */
[----:B------:R-:W-:-:S04]  /*1520*/  ULOP3.LUT UR5, UR5, 0x3fff, URZ, 0xc0, !UPT ;  /* 0x00003fff05057892 */ /* 0x000fc8000f8ec03f */
[----:B------:R-:W-:Y:S01]  /*1530*/  ULOP3.LUT UR48, UR5, 0x10000, URZ, 0xfc, !UPT ;  /* 0x0001000005307892 */ /* 0x000fe2000f8efc3f */
[----:B--2345:R-:W-:Y:S11]  /*1540*/  @P0 BRA `(.L_x_17) ;  /* 0x0000000000400947 */ /* 0x03cff60003800000 */
[----:B------:R-:W-:Y:S01]  /*1550*/  MOV R0, 0x0 ;  /* 0x0000000000007802 */ /* 0x000fe20000000f00 */
[----:B------:R-:W-:Y:S01]  /*1560*/  ULDC.64 UR4, c[0x4][0x68] ;  /* 0x01001a0000047ab9 */ /* 0x000fe20000000a00 */
[----:B------:R-:W-:Y:S01]  /*1570*/  ULDC.64 UR6, c[0x4][0x8] ;  /* 0x0100020000067ab9 */ /* 0x000fe20000000a00 */
[----:B------:R-:W-:Y:S01]  /*1580*/  IMAD.U32 R4, RZ, RZ, UR4 ;  /* 0x00000004ff047e24 */ /* 0x000fe2000f8e00ff */
[----:B------:R0:W1:Y:S01]  /*1590*/  LDC.64 R14, c[0x4][R0] ;  /* 0x01000000000e7b82 */ /* 0x0000620000000a00 */
[----:B------:R-:W-:Y:S01]  /*15a0*/  IMAD.U32 R5, RZ, RZ, UR5 ;  /* 0x00000005ff057e24 */ /* 0x000fe2000f8e00ff */
[----:B------:R-:W-:Y:S01]  /*15b0*/  ULDC.64 UR4, c[0x4][0x70] ;  /* 0x01001c0000047ab9 */ /* 0x000fe20000000a00 */
[----:B------:R-:W-:Y:S02]  /*15c0*/  IMAD.U32 R10, RZ, RZ, UR6 ;  /* 0x00000006ff0a7e24 */ /* 0x000fe4000f8e00ff */
[----:B------:R-:W-:Y:S02]  /*15d0*/  IMAD.U32 R6, RZ, RZ, UR4 ;  /* 0x00000004ff067e24 */ /* 0x000fe4000f8e00ff */
[----:B------:R-:W-:-:S02]  /*15e0*/  IMAD.U32 R7, RZ, RZ, UR5 ;  /* 0x00000005ff077e24 */ /* 0x000fc4000f8e00ff */
[----:B------:R-:W-:Y:S02]  /*15f0*/  IMAD.U32 R11, RZ, RZ, UR7 ;  /* 0x00000007ff0b7e24 */ /* 0x000fe4000f8e00ff */
[----:B------:R-:W-:Y:S02]  /*1600*/  IMAD.MOV.U32 R8, RZ, RZ, 0x1e1 ;  /* 0x000001e1ff087424 */ /* 0x000fe400078e00ff */
[----:B------:R-:W-:Y:S02]  /*1610*/  IMAD.MOV.U32 R12, RZ, RZ, 0x1 ;  /* 0x00000001ff0c7424 */ /* 0x000fe400078e00ff */
[----:B0-----:R-:W-:-:S07]  /*1620*/  IMAD.MOV.U32 R13, RZ, RZ, RZ ;  /* 0x000000ffff0d7224 */ /* 0x001fce00078e00ff */
[----:B------:R-:W-:-:S07]  /*1630*/  LEPC R20, `(.L_x_17) ;  /* 0x000000001014794e */ /* 0x000fce0000000000 */
[----:B-1---5:R-:W-:Y:S05]  /*1640*/  CALL.ABS.NOINC R14 ;  /* 0x000000000e007343 */ /* 0x022fea0003c00000 */
.L_x_17:
[----:B------:R-:W-:-:S13]  /*1650*/  ISETP.NE.AND P0, PT, R100, 0x3, PT ;  /* 0x000000036400780c */ /* 0x000fda0003f05270 */
[----:B------:R-:W-:Y:S05]  /*1660*/  @!P0 BRA `(.L_x_18) ;  /* 0x0000000000048947 */ /* 0x000fea0003800000 */
[----:B------:R-:W-:Y:S01]  /*1670*/  BPT.TRAP 0x1 ;  /* 0x000000040000795c */ /* 0x000fe20000300000 */
.L_x_18:
[----:B------:R-:W-:Y:S02]  /*1680*/  IMAD.U32 R3, RZ, RZ, UR37 ;  /* 0x00000025ff037e24 */ /* 0x000fe4000f8e00ff */
[----:B------:R-:W-:-:S03]  /*1690*/  IMAD.U32 R0, RZ, RZ, UR36 ;  /* 0x00000024ff007e24 */ /* 0x000fc6000f8e00ff */
[----:B------:R-:W-:Y:S02]  /*16a0*/  LEA R3, R3, UR51, 0x3 ;  /* 0x0000003303037c11 */ /* 0x000fe4000f8e18ff */
[----:B------:R-:W-:-:S04]  /*16b0*/  SHF.L.U32 R0, R0, 0x1f, RZ ;  /* 0x0000001f00007819 */ /* 0x000fc800000006ff */
[----:B------:R0:W1:Y:S01]  /*16c0*/  SYNCS.PHASECHK.TRANS64.TRYWAIT P1, [R3+URZ], R0 ;  /* 0x00000000030075a7 */ /* 0x000062000802017f */
[----:B------:R-:W-:Y:S05]  /*16d0*/  @!P0 BRA `(.L_x_19) ;  /* 0x0000000000048947 */ /* 0x000fea0003800000 */
[----:B------:R-:W-:Y:S01]  /*16e0*/  BPT.TRAP 0x1 ;  /* 0x000000040000795c */ /* 0x000fe20000300000 */
.L_x_19:
[----:B------:R-:W-:-:S05]  /*16f0*/  IMAD.U32 R4, RZ, RZ, UR49 ;  /* 0x00000031ff047e24 */ /* 0x000fca000f8e00ff */
[----:B------:R-:W-:Y:S01]  /*1700*/  ISETP.GE.AND P2, PT, R4, 0x1, PT ;  /* 0x000000010400780c */ /* 0x000fe20003f46270 */
[----:B-1----:R-:W-:-:S12]  /*1710*/  @P1 BRA `(.L_x_20) ;  /* 0x0000000000081947 */ /* 0x002fd80003800000 */
[----:B------:R-:W1:Y:S02]  /*1720*/  SYNCS.PHASECHK.TRANS64.TRYWAIT P1, [R3+URZ], R0 ;  /* 0x00000000030075a7 */ /* 0x000e64000802017f */
[----:B-1----:R-:W-:Y:S05]  /*1730*/  @!P1 BRA `(.L_x_21) ;  /* 0x0000007c00c49947 */ /* 0x002fea0003800000 */
.L_x_20:
[----:B------:R-:W-:Y:S05]  /*1740*/  WARPSYNC.ALL ;  /* 0x0000000000007948 */ /* 0x000fea0003800000 */
[----:B------:R-:W-:Y:S01]  /*1750*/  UIADD3 UR51, UR51, 0x30100, URZ ;  /* 0x0003010033337890 */ /* 0x000fe2000fffe03f */
[----:B------:R-:W-:Y:S01]  /*1760*/  WARPGROUP.ARRIVE ;  /* 0x00000000000079c5 */ /* 0x000fe20000000000 */
[----:B------:R-:W-:Y:S02]  /*1770*/  ULEA UR9, UR37, UR48, 0xc ;  /* 0x0000003025097291 */ /* 0x000fe4000f8e603f */
[----:B------:R-:W-:Y:S01]  /*1780*/  USHF.R.U32.HI UR51, URZ, 0x4, UR51 ;  /* 0x000000043f337899 */ /* 0x000fe20008011633 */
[----:B------:R-:W-:Y:S01]  /*1790*/  UMOV UR5, 0x40000040 ;  /* 0x4000004000057882 */ /* 0x000fe20000000000 */
[----:B------:R-:W-:-:S02]  /*17a0*/  UMOV UR7, 0x40000040 ;  /* 0x4000004000077882 */ /* 0x000fc40000000000 */
[----:B------:R-:W-:Y:S01]  /*17b0*/  ULOP3.LUT UR8, UR51, 0x3fff, URZ, 0xc0, !UPT ;  /* 0x00003fff33087892 */ /* 0x000fe2000f8ec03f */
[----:B------:R-:W-:Y:S01]  /*17c0*/  UMOV UR4, UR9 ;  /* 0x0000000900047c82 */ /* 0x000fe20008000000 */
[----:B------:R-:W-:Y:S02]  /*17d0*/  UIADD3 UR11, UR9, 0x400, URZ ;  /* 0x00000400090b7890 */ /* 0x000fe4000fffe03f */
[----:B------:R-:W-:Y:S02]  /*17e0*/  ULOP3.LUT UR8, UR8, 0x10000, URZ, 0xfc, !UPT ;  /* 0x0001000008087892 */ /* 0x000fe4000f8efc3f */
[----:B------:R-:W-:Y:S02]  /*17f0*/  UIADD3 UR12, UR9, 0x800, URZ ;  /* 0x00000800090c7890 */ /* 0x000fe4000fffe03f */
[----:B------:R-:W-:Y:S02]  /*1800*/  ULEA UR10, UR37, UR8, 0x8 ;  /* 0x00000008250a7291 */ /* 0x000fe4000f8e403f */
[----:B------:R-:W-:-:S05]  /*1810*/  UIADD3 UR13, UR9, 0xc00, URZ ;  /* 0x00000c00090d7890 */ /* 0x000fca000fffe03f */
[----:B------:R-:W-:Y:S02]  /*1820*/  UMOV UR6, UR10 ;  /* 0x0000000a00067c82 */ /* 0x000fe40008000000 */
[----:B------:R-:W-:Y:S01]  /*1830*/  HGMMA.64x32x16.F32 R72, gdesc[UR4], RZ, !UPT, gsb0 ;  /* 0x00600000044879f0 */ /* 0x000fe2000c0008ff */
[----:B------:R-:W-:Y:S01]  /*1840*/  UMOV UR4, UR11 ;  /* 0x0000000b00047c82 */ /* 0x000fe20008000000 */
[----:B------:R-:W-:Y:S01]  /*1850*/  UMOV UR5, 0x40000040 ;  /* 0x4000004000057882 */ /* 0x000fe20000000000 */
[----:B------:R-:W-:Y:S01]  /*1860*/  UIADD3 UR11, UR9, 0x402, URZ ;  /* 0x00000402090b7890 */ /* 0x000fe2000fffe03f */
[----:B------:R-:W-:Y:S02]  /*1870*/  WARPGROUP.DEPBAR.LE gsb0, 0x0 ;  /* 0x00008000000079c5 */ /* 0x000fe40000010000 */
[----:B------:R-:W-:-:S06]  /*1880*/  WARPGROUP.ARRIVE ;  /* 0x00000000000079c5 */ /* 0x000fcc0000000000 */
        /* <DEDUP_REMOVED lines=13> */
[----:B------:R-:W-:Y:S02]  /*1960*/  UIADD3 UR4, UR9, 0x2, URZ ;  /* 0x0000000209047890 */ /* 0x000fe4000fffe03f */
[----:B------:R-:W-:Y:S01]  /*1970*/  UIADD3 UR6, UR10, 0x2, URZ ;  /* 0x000000020a067890 */ /* 0x000fe2000fffe03f */
[----:B------:R-:W-:Y:S01]  /*1980*/  UMOV UR5, 0x40000040 ;  /* 0x4000004000057882 */ /* 0x000fe20000000000 */
[----:B------:R-:W-:Y:S01]  /*1990*/  UMOV UR7, 0x40000040 ;  /* 0x4000004000077882 */ /* 0x000fe20000000000 */
[----:B------:R-:W-:Y:S02]  /*19a0*/  WARPGROUP.DEPBAR.LE gsb0, 0x0 ;  /* 0x00008000000079c5 */ /* 0x000fe40000010000 */
[----:B------:R-:W-:-:S06]  /*19b0*/  WARPGROUP.ARRIVE ;  /* 0x00000000000079c5 */ /* 0x000fcc0000000000 */
[----:B------:R-:W-:Y:S01]  /*19c0*/  HGMMA.64x32x16.F32 R72, gdesc[UR4], R72, gsb0 ;  /* 0x00600000044879f0 */ /* 0x000fe20008000848 */
[----:B------:R-:W-:Y:S01]  /*19d0*/  UMOV UR4, UR11 ;  /* 0x0000000b00047c82 */ /* 0x000fe20008000000 */
[----:B------:R-:W-:Y:S01]  /*19e0*/  UMOV UR5, 0x40000040 ;  /* 0x4000004000057882 */ /* 0x000fe20000000000 */
[----:B------:R-:W-:Y:S01]  /*19f0*/  UIADD3 UR11, UR9, 0x404, URZ ;  /* 0x00000404090b7890 */ /* 0x000fe2000fffe03f */
        /* <DEDUP_REMOVED lines=38> */
[----:B------:R-:W-:Y:S02]  /*1c60*/  UIADD3 UR4, UR9, 0x6, URZ ;  /* 0x0000000609047890 */ /* 0x000fe4000fffe03f */
[----:B------:R-:W-:Y:S01]  /*1c70*/  UIADD3 UR6, UR10, 0x6, URZ ;  /* 0x000000060a067890 */ /* 0x000fe2000fffe03f */
[----:B------:R-:W-:Y:S01]  /*1c80*/  UMOV UR5, 0x40000040 ;  /* 0x4000004000057882 */ /* 0x000fe20000000000 */
[----:B------:R-:W-:Y:S01]  /*1c90*/  UMOV UR7, 0x40000040 ;  /* 0x4000004000077882 */ /* 0x000fe20000000000 */
[----:B------:R-:W-:Y:S02]  /*1ca0*/  UIADD3 UR10, UR9, 0x406, URZ ;  /* 0x00000406090a7890 */ /* 0x000fe4000fffe03f */
        /* <DEDUP_REMOVED lines=18> */
[----:B------:R-:W-:Y:S03]  /*1dd0*/  HGMMA.64x32x16.F32 R24, gdesc[UR4], R24, gsb0 ;  /* 0x00600000041879f0 */ /* 0x000fe60008000818 */
[----:B------:R-:W-:Y:S02]  /*1de0*/  WARPGROUP.DEPBAR.LE gsb0, 0x0 ;  /* 0x00008000000079c5 */ /* 0x000fe40000010000 */
[----:B------:R-:W-:Y:S05]  /*1df0*/  @!P2 BRA `(.L_x_22) ;  /* 0x000000080040a947 */ /* 0x000fea0003800000 */
[----:B------:R-:W-:Y:S01]  /*1e00*/  UIADD3 UR10, UR37, 0x1, URZ ;  /* 0x00000001250a7890 */ /* 0x000fe2000fffe03f */
[----:B01----:R-:W-:Y:S02]  /*1e10*/  IMAD.U32 R0, RZ, RZ, UR49 ;  /* 0x00000031ff007e24 */ /* 0x003fe4000f8e00ff */
[----:B------:R-:W-:Y:S01]  /*1e20*/  IMAD.U32 R3, RZ, RZ, UR37 ;  /* 0x00000025ff037e24 */ /* 0x000fe2000f8e00ff */
[----:B------:R-:W-:-:S04]  /*1e30*/  UISETP.NE.AND UP0, UPT, UR10, 0x3, UPT ;  /* 0x000000030a00788c */ /* 0x000fc8000bf05270 */
[----:B------:R-:W-:Y:S02]  /*1e40*/  USEL UR4, URZ, 0x1, UP0 ;  /* 0x000000013f047887 */ /* 0x000fe40008000000 */
[----:B------:R-:W-:Y:S02]  /*1e50*/  USEL UR10, UR10, URZ, UP0 ;  /* 0x0000003f0a0a7287 */ /* 0x000fe40008000000 */
[----:B------:R-:W-:-:S06]  /*1e60*/  ULOP3.LUT UR4, UR36, UR4, URZ, 0x3c, !UPT ;  /* 0x0000000424047292 */ /* 0x000fcc000f8e3c3f */
[----:B------:R-:W-:-:S07]  /*1e70*/  IMAD.U32 R6, RZ, RZ, UR4 ;  /* 0x00000004ff067e24 */ /* 0x000fce000f8e00ff */
.L_x_29:
[----:B------:R-:W-:Y:S05]  /*1e80*/  @!P0 BRA `(.L_x_23) ;  /* 0x0000000000048947 */ /* 0x000fea0003800000 */
[----:B------:R-:W-:Y:S01]  /*1e90*/  BPT.TRAP 0x1 ;  /* 0x000000040000795c */ /* 0x000fe20000300000 */
.L_x_23:
[----:B------:R-:W0:Y:S01]  /*1ea0*/  S2UR UR4, SR_CgaCtaId ;  /* 0x00000000000479c3 */ /* 0x000e220000008800 */
[----:B------:R-:W-:Y:S01]  /*1eb0*/  UMOV UR9, 0x400 ;  /* 0x0000040000097882 */ /* 0x000fe20000000000 */
[----:B------:R-:W-:Y:S01]  /*1ec0*/  SHF.L.U32 R4, R6, 0x1f, RZ ;  /* 0x0000001f06047819 */ /* 0x000fe200000006ff */
[----:B0-----:R-:W-:-:S04]  /*1ed0*/  ULEA UR9, UR4, UR9, 0x18 ;  /* 0x0000000904097291 */ /* 0x001fc8000f8ec03f */
[----:B------:R-:W-:-:S09]  /*1ee0*/  ULEA UR4, UR10, UR9, 0x3 ;  /* 0x000000090a047291 */ /* 0x000fd2000f8e183f */
[----:B------:R0:W1:Y:S01]  /*1ef0*/  SYNCS.PHASECHK.TRANS64.TRYWAIT P1, [UR4], R4 ;  /* 0x00000004ff0075a7 */ /* 0x0000620008020144 */
[----:B------:R-:W-:Y:S05]  /*1f00*/  @!P0 BRA `(.L_x_24) ;  /* 0x0000000000048947 */ /* 0x000fea0003800000 */
[----:B------:R-:W-:Y:S01]  /*1f10*/  BPT.TRAP 0x1 ;  /* 0x000000040000795c */ /* 0x000fe20000300000 */
.L_x_24:
[----:B-1----:R-:W-:Y:S05]  /*1f20*/  @P1 BRA `(.L_x_25) ;  /* 0x0000000000081947 */ /* 0x002fea0003800000 */
[----:B------:R-:W1:Y:S02]  /*1f30*/  SYNCS.PHASECHK.TRANS64.TRYWAIT P1, [UR4], R4 ;  /* 0x00000004ff0075a7 */ /* 0x000e640008020144 */
[----:B-1----:R-:W-:Y:S05]  /*1f40*/  @!P1 BRA `(.L_x_26) ;  /* 0x0000007400d49947 */ /* 0x002fea0003800000 */
.L_x_25:
[----:B------:R-:W-:Y:S01]  /*1f50*/  ULEA UR12, UR10, UR8, 0x8 ;  /* 0x000000080a0c7291 */ /* 0x000fe2000f8e403f */
[----:B------:R-:W-:Y:S01]  /*1f60*/  WARPGROUP.ARRIVE ;  /* 0x00000000000079c5 */ /* 0x000fe20000000000 */
[----:B------:R-:W-:Y:S01]  /*1f70*/  ULEA UR11, UR10, UR48, 0xc ;  /* 0x000000300a0b7291 */ /* 0x000fe2000f8e603f */
[----:B------:R-:W-:Y:S01]  /*1f80*/  UMOV UR7, 0x40000040 ;  /* 0x4000004000077882 */ /* 0x000fe20000000000 */
[----:B------:R-:W-:Y:S02]  /*1f90*/  UMOV UR5, 0x40000040 ;  /* 0x4000004000057882 */ /* 0x000fe40000000000 */
[----:B------:R-:W-:Y:S01]  /*1fa0*/  UIADD3 UR13, UR11, 0x400, URZ ;  /* 0x000004000b0d7890 */ /* 0x000fe2000fffe03f */
[----:B------:R-:W-:Y:S02]  /*1fb0*/  UMOV UR6, UR12 ;  /* 0x0000000c00067c82 */ /* 0x000fe40008000000 */
[----:B------:R-:W-:Y:S01]  /*1fc0*/  UMOV UR4, UR11 ;  /* 0x0000000b00047c82 */ /* 0x000fe20008000000 */
[----:B------:R-:W-:Y:S01]  /*1fd0*/  UIADD3 UR14, UR11, 0x800, URZ ;  /* 0x000008000b0e7890 */ /* 0x000fe2000fffe03f */
[----:B------:R-:W-:Y:S01]  /*1fe0*/  HGMMA.64x32x16.F32 R72, gdesc[UR4], R72, gsb0 ;  /* 0x00600000044879f0 */ /* 0x000fe20008000848 */
[----:B------:R-:W-:Y:S01]  /*1ff0*/  UMOV UR5, 0x40000040 ;  /* 0x4000004000057882 */ /* 0x000fe20000000000 */
[----:B------:R-:W-:Y:S01]  /*2000*/  UMOV UR4, UR13 ;  /* 0x0000000d00047c82 */ /* 0x000fe20008000000 */
[----:B------:R-:W-:-:S02]  /*2010*/  UIADD3 UR15, UR11, 0xc00, URZ ;  /* 0x00000c000b0f7890 */ /* 0x000fc4000fffe03f */
        /* <DEDUP_REMOVED lines=90> */
[----:B------:R-:W-:Y:S01]  /*25c0*/  BPT.TRAP 0x1 ;  /* 0x000000040000795c */ /* 0x000fe20000300000 */
.L_x_27:
[----:B------:R-:W-:-:S13]  /*25d0*/  ISETP.NE.AND P1, PT, R22, RZ, PT ;  /* 0x000000ff1600720c */ /* 0x000fda0003f25270 */
[----:B01----:R-:W-:-:S05]  /*25e0*/  @P1 LEA R4, R3, UR9, 0x3 ;  /* 0x0000000903041c11 */ /* 0x003fca000f8e18ff */
[----:B------:R-:W-:-:S05]  /*25f0*/  @P1 VIADD R4, R4, 0x18 ;  /* 0x0000001804041836 */ /* 0x000fca0000000000 */
[----:B------:R-:W-:-:S04]  /*2600*/  @P1 PRMT R4, R19, 0x654, R4 ;  /* 0x0000065413041816 */ /* 0x000fc80000000004 */
[----:B------:R0:W-:Y:S01]  /*2610*/  @P1 SYNCS.ARRIVE.TRANS64.RED.A1T0 RZ, [R4+URZ], RZ ;  /* 0x000000ff04ff19a7 */ /* 0x0001e2000810043f */
[----:B------:R-:W-:-:S13]  /*2620*/  ISETP.GT.U32.AND P1, PT, R18, 0x1, PT ;  /* 0x000000011200780c */ /* 0x000fda0003f24070 */
[----:B0-----:R-:W-:Y:S05]  /*2630*/  @P1 BRA `(.L_x_28) ;  /* 0x0000000000041947 */ /* 0x001fea0003800000 */
[----:B------:R-:W-:Y:S01]  /*2640*/  BPT.TRAP 0x1 ;  /* 0x000000040000795c */ /* 0x000fe20000300000 */
.L_x_28:
[----:B------:R-:W-:Y:S01]  /*2650*/  UIADD3 UR10, UR10, 0x1, URZ ;  /* 0x000000010a0a7890 */ /* 0x000fe2000fffe03f */
[C---:B------:R-:W-:Y:S01]  /*2660*/  ISETP.GT.AND P2, PT, R0.reuse, 0x1, PT ;  /* 0x000000010000780c */ /* 0x040fe20003f44270 */
[----:B------:R-:W-:Y:S02]  /*2670*/  VIADD R3, R3, 0x1 ;  /* 0x0000000103037836 */ /* 0x000fe40000000000 */
[----:B------:R-:W-:Y:S01]  /*2680*/  UISETP.NE.AND UP0, UPT, UR10, 0x3, UPT ;  /* 0x000000030a00788c */ /* 0x000fe2000bf05270 */
[----:B------:R-:W-:Y:S02]  /*2690*/  VIADD R0, R0, 0xffffffff ;  /* 0xffffffff00007836 */ /* 0x000fe40000000000 */
[C---:B------:R-:W-:Y:S01]  /*26a0*/  ISETP.NE.AND P1, PT, R3.reuse, 0x3, PT ;  /* 0x000000030300780c */ /* 0x040fe20003f25270 */
[----:B------:R-:W-:Y:S02]  /*26b0*/  USEL UR4, URZ, 0x1, UP0 ;  /* 0x000000013f047887 */ /* 0x000fe40008000000 */
[----:B------:R-:W-:Y:S01]  /*26c0*/  USEL UR10, UR10, URZ, UP0 ;  /* 0x0000003f0a0a7287 */ /* 0x000fe20008000000 */
[----:B------:R-:W-:-:S03]  /*26d0*/  SEL R3, R3, RZ, P1 ;  /* 0x000000ff03037207 */ /* 0x000fc60000800000 */
[----:B------:R-:W-:Y:S01]  /*26e0*/  LOP3.LUT R6, R6, UR4, RZ, 0x3c, !PT ;  /* 0x0000000406067c12 */ /* 0x000fe2000f8e3cff */
[----:B------:R-:W-:Y:S07]  /*26f0*/  @P2 BRA `(.L_x_29) ;  /* 0xfffffff400e02947 */ /* 0x000fee000383ffff */
.L_x_22:
[----:B01----:R-:W0:Y:S02]  /*2700*/  LDC R0, c[0x0][0x28c] ;  /* 0x0000a300ff007b82 */ /* 0x003e240000000800 */
[----:B0-----:R-:W-:-:S13]  /*2710*/  ISETP.GE.AND P1, PT, R0, 0x1, PT ;  /* 0x000000010000780c */ /* 0x001fda0003f26270 */
[----:B------:R-:W-:Y:S05]  /*2720*/  @!P1 BRA `(.L_x_30) ;  /* 0x0000000000549947 */ /* 0x000fea0003800000 */
[----:B------:R-:W-:Y:S05]  /*2730*/  @!P0 BRA `(.L_x_31) ;  /* 0x0000000000048947 */ /* 0x000fea0003800000 */
[----:B------:R-:W-:Y:S01]  /*2740*/  BPT.TRAP 0x1 ;  /* 0x000000040000795c */ /* 0x000fe20000300000 */
.L_x_31:
[----:B------:R-:W-:Y:S01]  /*2750*/  ISETP.NE.AND P0, PT, R22, RZ, PT ;  /* 0x000000ff1600720c */ /* 0x000fe20003f05270 */
[----:B------:R-:W-:Y:S01]  /*2760*/  BSSY B0, `(.L_x_32) ;  /* 0x000000f000007945 */ /* 0x000fe20003800000 */
[----:B------:R-:W-:-:S11]  /*2770*/  ISETP.GT.U32.AND P1, PT, R18, 0x1, PT ;  /* 0x000000011200780c */ /* 0x000fd60003f24070 */
[----:B------:R-:W-:Y:S05]  /*2780*/  @!P0 BRA `(.L_x_33) ;  /* 0x0000000000308947 */ /* 0x000fea0003800000 */
[----:B------:R-:W0:Y:S01]  /*2790*/  S2UR UR7, SR_CgaCtaId ;  /* 0x00000000000779c3 */ /* 0x000e220000008800 */
[----:B------:R-:W-:-:S04]  /*27a0*/  UIADD3 UR6, UR49, UR37, URZ ;  /* 0x0000002531067290 */ /* 0x000fc8000fffe03f */
[----:B------:R-:W-:-:S04]  /*27b0*/  UIMAD.WIDE.U32 UR4, UR6, -0x55555555, URZ ;  /* 0xaaaaaaab060478a5 */ /* 0x000fc8000f8e003f */
[----:B------:R-:W-:-:S03]  /*27c0*/  USHF.R.U32.HI UR4, URZ, 0x1, UR5 ;  /* 0x000000013f047899 */ /* 0x000fc60008011605 */
[----:B------:R-:W-:Y:S01]  /*27d0*/  UMOV UR5, 0x400 ;  /* 0x0000040000057882 */ /* 0x000fe20000000000 */
[----:B------:R-:W-:Y:S02]  /*27e0*/  UIMAD UR6, UR4, -0x3, UR6 ;  /* 0xfffffffd040678a4 */ /* 0x000fe4000f8e0206 */
[----:B0-----:R-:W-:-:S04]  /*27f0*/  ULEA UR5, UR7, UR5, 0x18 ;  /* 0x0000000507057291 */ /* 0x001fc8000f8ec03f */
[----:B------:R-:W-:-:S04]  /*2800*/  ULEA UR6, UR6, UR5, 0x3 ;  /* 0x0000000506067291 */ /* 0x000fc8000f8e183f */
[----:B------:R-:W-:-:S06]  /*2810*/  UIADD3 UR6, UR6, 0x18, URZ ;  /* 0x0000001806067890 */ /* 0x000fcc000fffe03f */
[----:B------:R-:W-:-:S05]  /*2820*/  IMAD.U32 R0, RZ, RZ, UR6 ;  /* 0x00000006ff007e24 */ /* 0x000fca000f8e00ff */
[----:B------:R-:W-:-:S04]  /*2830*/  PRMT R0, R19, 0x654, R0 ;  /* 0x0000065413007816 */ /* 0x000fc80000000000 */
[----:B------:R0:W-:Y:S03]  /*2840*/  SYNCS.ARRIVE.TRANS64.RED.A1T0 RZ, [R0+URZ], RZ ;  /* 0x000000ff00ff79a7 */ /* 0x0001e6000810043f */
.L_x_33:
[----:B------:R-:W-:Y:S05]  /*2850*/  BSYNC B0 ;  /* 0x0000000000007941 */ /* 0x000fea0003800000 */
.L_x_32:
[----:B------:R-:W-:Y:S05]  /*2860*/  @P1 BRA `(.L_x_30) ;  /* 0x0000000000041947 */ /* 0x000fea0003800000 */
[----:B------:R-:W-:Y:S01]  /*2870*/  BPT.TRAP 0x1 ;  /* 0x000000040000795c */ /* 0x000fe20000300000 */
.L_x_30:
[----:B------:R-:W-:Y:S01]  /*2880*/  IMAD.SHL.U32 R96, R96, 0x20, RZ ;  /* 0x0000002060607824 */ /* 0x000fe200078e00ff */
[----:B------:R-:W-:Y:S01]  /*2890*/  UIADD3 UR37, UR50, UR37, URZ ;  /* 0x0000002532257290 */ /* 0x000fe2000fffe03f */
[----:B------:R-:W-:Y:S01]  /*28a0*/  IMAD.SHL.U32 R3, R97, 0x200, RZ ;  /* 0x0000020061037824 */ /* 0x000fe200078e00ff */
[----:B------:R-:W-:Y:S01]  /*28b0*/  ULDC UR7, c[0x0][0x288] ;  /* 0x0000a20000077ab9 */ /* 0x000fe20000000800 */
[----:B------:R-:W-:Y:S01]  /*28c0*/  ULDC UR10, c[0x0][0x284] ;  /* 0x0000a100000a7ab9 */ /* 0x000fe20000000800 */
[----:B------:R-:W-:Y:S01]  /*28d0*/  UISETP.GT.U32.AND UP0, UPT, UR37, 0x2, UPT ;  /* 0x000000022500788c */ /* 0x000fe2000bf04070 */
[C---:B------:R-:W-:Y:S01]  /*28e0*/  ISETP.GE.AND P0, PT, R96.reuse, UR7, PT ;  /* 0x0000000760007c0c */ /* 0x040fe2000bf06270 */
[----:B------:R-:W-:Y:S01]  /*28f0*/  UISETP.GE.U32.AND UP1, UPT, UR50, 0x3, UPT ;  /* 0x000000033200788c */ /* 0x000fe2000bf26070 */
[----:B------:R-:W-:Y:S01]  /*2900*/  SHF.R.S32.HI R9, RZ, 0x1f, R95 ;  /* 0x0000001fff097819 */ /* 0x000fe2000001145f */
[----:B------:R-:W-:Y:S01]  /*2910*/  UISETP.LT.U32.AND UP0, UPT, UR50, 0x3, UP0 ;  /* 0x000000033200788c */ /* 0x000fe20008701070 */
[----:B------:R-:W-:Y:S01]  /*2920*/  ISETP.GE.OR P0, PT, R3, UR10, P0 ;  /* 0x0000000a03007c0c */ /* 0x000fe20008706670 */
[----:B------:R-:W-:Y:S01]  /*2930*/  UIMAD.WIDE.U32 UR4, UR37, -0x55555555, URZ ;  /* 0xaaaaaaab250478a5 */ /* 0x000fe2000f8e003f */
[----:B------:R-:W-:Y:S01]  /*2940*/  LOP3.LUT R98, R96, 0x6, R92, 0xf8, !PT ;  /* 0x0000000660627812 */ /* 0x000fe200078ef85c */
[----:B------:R-:W-:Y:S01]  /*2950*/  USEL UR6, URZ, 0x1, !UP0 ;  /* 0x000000013f067887 */ /* 0x000fe2000c000000 */
[----:B------:R-:W-:-:S02]  /*2960*/  ULDC.64 UR8, c[0x0][0x5d0] ;  /* 0x0001740000087ab9 */ /* 0x000fc40000000a00 */
[----:B------:R-:W-:Y:S01]  /*2970*/  SHF.R.S32.HI R99, RZ, 0x1f, R98 ;  /* 0x0000001fff637819 */ /* 0x000fe20000011462 */
[----:B0-----:R-:W-:Y:S01]  /*2980*/  IMAD R0, R9, UR8, RZ ;  /* 0x0000000809007c24 */ /* 0x001fe2000f8e02ff */
[----:B------:R-:W-:Y:S02]  /*2990*/  USHF.R.U32.HI UR4, URZ, 0x1, UR5 ;  /* 0x000000013f047899 */ /* 0x000fe40008011605 */
[----:B------:R-:W-:Y:S01]  /*29a0*/  ULOP3.LUT UR36, UR36, UR6, URZ, 0x3c, !UPT ;  /* 0x0000000624247292 */ /* 0x000fe2000f8e3c3f */
[C---:B------:R-:W-:Y:S01]  /*29b0*/  IMAD R7, R95.reuse, UR9, R0 ;  /* 0x000000095f077c24 */ /* 0x040fe2000f8e0200 */
[----:B------:R-:W-:Y:S01]  /*29c0*/  UIMAD UR37, UR4, -0x3, UR37 ;  /* 0xfffffffd042578a4 */ /* 0x000fe2000f8e0225 */
[----:B------:R-:W-:Y:S01]  /*29d0*/  IMAD.WIDE.U32 R4, R95, UR8, R98 ;  /* 0x000000085f047c25 */ /* 0x000fe2000f8e0062 */
[----:B------:R-:W-:-:S03]  /*29e0*/  @UP1 ULOP3.LUT UR36, UR36, 0x1, UR4, 0x78, !UPT ;  /* 0x0000000124241892 */ /* 0x000fc6000f8e7804 */
[----:B------:R-:W-:Y:S02]  /*29f0*/  IMAD.IADD R7, R5, 0x1, R7 ;  /* 0x0000000105077824 */ /* 0x000fe400078e0207 */
[----:B------:R-:W-:Y:S02]  /*2a00*/  IMAD.MOV.U32 R0, RZ, RZ, -0x1 ;  /* 0xffffffffff007424 */ /* 0x000fe400078e00ff */
[----:B------:R-:W-:Y:S01]  /*2a10*/  IMAD.MOV.U32 R6, RZ, RZ, R4 ;  /* 0x000000ffff067224 */ /* 0x000fe200078e0004 */
[----:B------:R-:W-:Y:S06]  /*2a20*/  @P0 BRA `(.L_x_34) ;  /* 0x0000005000440947 */ /* 0x000fec0003800000 */
[----:B------:R-:W0:Y:S01]  /*2a30*/  LDC.64 R12, c[0x0][0x5c8] ;  /* 0x00017200ff0c7b82 */ /* 0x000e220000000a00 */
[----:B-----5:R-:W-:Y:S01]  /*2a40*/  FSETP.NEU.AND P0, PT, R90, RZ, PT ;  /* 0x000000ff5a00720b */ /* 0x020fe20003f0d000 */
[----:B------:R-:W-:Y:S01]  /*2a50*/  IMAD.WIDE R102, R97, 0x200, R88 ;  /* 0x0000020061667825 */ /* 0x000fe200078e0258 */
[----:B------:R-:W-:Y:S03]  /*2a60*/  BSSY B0, `(.L_x_34) ;  /* 0x000050d000007945 */ /* 0x000fe60003800000 */
[----:B------:R-:W-:Y:S02]  /*2a70*/  IMAD.IADD R3, R94, 0x1, -R3 ;  /* 0x000000015e037824 */ /* 0x000fe400078e0a03 */
[----:B------:R-:W-:-:S03]  /*2a80*/  IMAD.IADD R4, R91, 0x1, -R96 ;  /* 0x000000015b047824 */ /* 0x000fc600078e0a60 */
[----:B------:R-:W-:-:S04]  /*2a90*/  ISETP.GT.AND P1, PT, R3, RZ, PT ;  /* 0x000000ff0300720c */ /* 0x000fc80003f24270 */
[----:B------:R-:W-:Y:S01]  /*2aa0*/  ISETP.GT.AND P3, PT, R4, RZ, P1 ;  /* 0x000000ff0400720c */ /* 0x000fe20000f64270 */
[-C--:B0-----:R-:W-:Y:S02]  /*2ab0*/  IMAD R5, R103, R12.reuse, RZ ;  /* 0x0000000c67057224 */ /* 0x081fe400078e02ff */
[----:B------:R-:W-:-:S04]  /*2ac0*/  IMAD.WIDE.U32 R104, R102, R12, R6 ;  /* 0x0000000c66687225 */ /* 0x000fc800078e0006 */
[----:B------:R-:W-:-:S04]  /*2ad0*/  IMAD R5, R102, R13, R5 ;  /* 0x0000000d66057224 */ /* 0x000fc800078e0205 */
[----:B------:R-:W-:Y:S01]  /*2ae0*/  IMAD.IADD R101, R105, 0x1, R5 ;  /* 0x0000000169657824 */ /* 0x000fe200078e0205 */
[----:B------:R-:W-:Y:S06]  /*2af0*/  @!P0 BRA `(.L_x_35) ;  /* 0x0000003400f08947 */ /* 0x000fec0003800000 */
[----:B------:R-:W0:Y:S01]  /*2b00*/  LDC.64 R108, c[0x0][0x5b8] ;  /* 0x00016e00ff6c7b82 */ /* 0x000e220000000a00 */
[----:B------:R-:W-:-:S07]  /*2b10*/  ULDC.64 UR4, c[0x0][0x5c0] ;  /* 0x0001700000047ab9 */ /* 0x000fce0000000a00 */
[----:B------:R-:W1:Y:S08]  /*2b20*/  LDC.64 R14, c[0x0][0x5b0] ;  /* 0x00016c00ff0e7b82 */ /* 0x000e700000000a00 */
[----:B------:R-:W2:Y:S01]  /*2b30*/  LDC.64 R110, c[0x0][0x5a8] ;  /* 0x00016a00ff6e7b82 */ /* 0x000ea20000000a00 */
[-C--:B0-----:R-:W-:Y:S02]  /*2b40*/  IMAD R6, R9, R108.reuse, RZ ;  /* 0x0000006c09067224 */ /* 0x081fe400078e02ff */
[----:B------:R-:W-:-:S04]  /*2b50*/  IMAD.WIDE.U32 R106, R95, R108, R98 ;  /* 0x0000006c5f6a7225 */ /* 0x000fc800078e0062 */
[----:B------:R-:W-:Y:S02]  /*2b60*/  IMAD R105, R95, R109, R6 ;  /* 0x0000006d5f697224 */ /* 0x000fe400078e0206 */
[-C--:B-1----:R-:W-:Y:S02]  /*2b70*/  IMAD R5, R103, R14.reuse, RZ ;  /* 0x0000000e67057224 */ /* 0x082fe400078e02ff */
[----:B------:R-:W-:Y:S02]  /*2b80*/  IMAD.IADD R11, R107, 0x1, R105 ;  /* 0x000000016b0b7824 */ /* 0x000fe400078e0269 */
[----:B------:R-:W-:Y:S02]  /*2b90*/  IMAD.MOV.U32 R10, RZ, RZ, R106 ;  /* 0x000000ffff0a7224 */ /* 0x000fe400078e006a */
[C---:B------:R-:W-:Y:S02]  /*2ba0*/  IMAD R109, R102.reuse, R15, R5 ;  /* 0x0000000f666d7224 */ /* 0x040fe400078e0205 */
[----:B------:R-:W-:-:S04]  /*2bb0*/  IMAD.WIDE.U32 R8, R102, R14, R10 ;  /* 0x0000000e66087225 */ /* 0x000fc800078e000a */
[----:B------:R-:W-:Y:S01]  /*2bc0*/  IMAD.IADD R5, R9, 0x1, R109 ;  /* 0x0000000109057824 */ /* 0x000fe200078e026d */
[----:B--2---:R-:W-:-:S04]  /*2bd0*/  LEA R6, P0, R8, R110, 0x1 ;  /* 0x0000006e08067211 */ /* 0x004fc800078008ff */
[----:B------:R-:W-:-:S05]  /*2be0*/  LEA.HI.X R7, R8, R111, R5, 0x1, P0 ;  /* 0x0000006f08077211 */ /* 0x000fca00000f0c05 */
[----:B------:R-:W2:Y:S01]  /*2bf0*/  @P3 LDG.E.LTC128B.U16 R5, desc[UR54][R6.64] ;  /* 0x0000003606053981 */ /* 0x000ea2000c1e1520 */
[----:B------:R-:W-:Y:S01]  /*2c00*/  LEA R8, P0, R104, UR4, 0x1 ;  /* 0x0000000468087c11 */ /* 0x000fe2000f8008ff */
[----:B------:R-:W-:Y:S01]  /*2c10*/  IMAD.WIDE.U32 R20, R102, R14, R98 ;  /* 0x0000000e66147225 */ /* 0x000fe200078e0062 */
[----:B------:R-:W-:Y:S01]  /*2c20*/  ISETP.GT.AND P2, PT, R4, 0x1, P1 ;  /* 0x000000010400780c */ /* 0x000fe20000f44270 */
[----:B------:R-:W-:Y:S02]  /*2c30*/  BSSY B1, `(.L_x_36) ;  /* 0x0000010000017945 */ /* 0x000fe40003800000 */
[----:B------:R-:W-:Y:S02]  /*2c40*/  IMAD.IADD R21, R109, 0x1, R21 ;  /* 0x000000016d157824 */ /* 0x000fe400078e0215 */
[----:B------:R-:W-:-:S04]  /*2c50*/  IMAD.WIDE.U32 R96, R95, R108, R20 ;  /* 0x0000006c5f607225 */ /* 0x000fc800078e0014 */
[----:B------:R-:W-:Y:S01]  /*2c60*/  IMAD.IADD R21, R105, 0x1, R97 ;  /* 0x0000000169157824 */ /* 0x000fe200078e0261 */
[----:B------:R-:W-:Y:S01]  /*2c70*/  SHF.L.U64.HI R97, R14, 0x3, R15 ;  /* 0x000000030e617819 */ /* 0x000fe2000001020f */
[----:B--2---:R-:W-:-:S05]  /*2c80*/  HADD2.F32 R9, -RZ, R5.H0_H0 ;  /* 0x20000005ff097230 */ /* 0x004fca0000004100 */
[----:B------:R-:W-:-:S04]  /*2c90*/  FMUL R9, R9, R90 ;  /* 0x0000005a09097220 */ /* 0x000fc80000400000 */
[----:B------:R-:W-:-:S05]  /*2ca0*/  FFMA R9, R72, R23, R9 ;  /* 0x0000001748097223 */ /* 0x000fca0000000009 */
[----:B------:R-:W-:Y:S02]  /*2cb0*/  F2FP.F16.F32.PACK_AB R72, RZ, R9 ;  /* 0x00000009ff48723e */ /* 0x000fe400000000ff */
[----:B------:R-:W-:Y:S02]  /*2cc0*/  LEA.HI.X R9, R104, UR5, R101, 0x1, P0 ;  /* 0x0000000568097c11 */ /* 0x000fe400080f0c65 */
[----:B------:R-:W-:-:S03]  /*2cd0*/  LEA R20, P0, R96, R110, 0x1 ;  /* 0x0000006e60147211 */ /* 0x000fc600078008ff */
[----:B------:R0:W-:Y:S01]  /*2ce0*/  @P3 STG.E.U16 desc[UR54][R8.64], R72 ;  /* 0x0000004808003986 */ /* 0x0001e2000c101536 */
[----:B------:R-:W-:Y:S01]  /*2cf0*/  LEA.HI.X R21, R96, R111, R21, 0x1, P0 ;  /* 0x0000006f60157211 */ /* 0x000fe200000f0c15 */
[----:B------:R-:W-:Y:S01]  /*2d00*/  IMAD.SHL.U32 R96, R14, 0x8, RZ ;  /* 0x000000080e607824 */ /* 0x000fe200078e00ff */
[----:B------:R-:W-:Y:S07]  /*2d10*/  @!P2 BRA `(.L_x_37) ;  /* 0x000000000004a947 */ /* 0x000fee0003800000 */
[----:B------:R1:W5:Y:S02]  /*2d20*/  LDG.E.LTC128B.U16 R5, desc[UR54][R20.64+0x2] ;  /* 0x0000023614057981 */ /* 0x000364000c1e1520 */
.L_x_37:
[----:B------:R-:W-:Y:S05]  /*2d30*/  BSYNC B1 ;  /* 0x0000000000017941 */ /* 0x000fea0003800000 */
.L_x_36:
[----:B-----5:R-:W-:Y:S01]  /*2d40*/  HADD2.F32 R101, -RZ, R5.H0_H0 ;  /* 0x20000005ff657230 */ /* 0x020fe20000004100 */
[----:B------:R-:W-:Y:S01]  /*2d50*/  ISETP.GT.AND P0, PT, R3, 0x8, PT ;  /* 0x000000080300780c */ /* 0x000fe20003f04270 */
[----:B------:R-:W-:-:S04]  /*2d60*/  IMAD.WIDE.U32 R96, R102, R14, R96 ;  /* 0x0000000e66607225 */ /* 0x000fc800078e0060 */
[----:B------:R-:W-:Y:S01]  /*2d70*/  FMUL R10, R101, R90 ;  /* 0x0000005a650a7220 */ /* 0x000fe20000400000 */
[----:B------:R-:W-:Y:S01]  /*2d80*/  IMAD.IADD R109, R109, 0x1, R97 ;  /* 0x000000016d6d7824 */ /* 0x000fe200078e0261 */
[----:B------:R-:W-:Y:S02]  /*2d90*/  IADD3 R106, P4, R106, R96, RZ ;  /* 0x000000606a6a7210 */ /* 0x000fe40007f9e0ff */
[----:B------:R-:W-:Y:S01]  /*2da0*/  FFMA R73, R73, R23, R10 ;  /* 0x0000001749497223 */ /* 0x000fe2000000000a */
[----:B------:R-:W-:Y:S02]  /*2db0*/  ISETP.GT.AND P3, PT, R4, RZ, P0 ;  /* 0x000000ff0400720c */ /* 0x000fe40000764270 */
[----:B------:R-:W-:Y:S01]  /*2dc0*/  IMAD.X R11, R109, 0x1, R11, P4 ;  /* 0x000000016d0b7824 */ /* 0x000fe200020e060b */
[----:B------:R-:W-:Y:S02]  /*2dd0*/  LEA R10, P4, R106, R110, 0x1 ;  /* 0x0000006e6a0a7211 */ /* 0x000fe400078808ff */
[----:B------:R-:W-:-:S02]  /*2de0*/  F2FP.F16.F32.PACK_AB R73, RZ, R73 ;  /* 0x00000049ff49723e */ /* 0x000fc400000000ff */
[----:B------:R-:W-:Y:S02]  /*2df0*/  PRMT R101, R5, 0x7610, R101 ;  /* 0x0000761005657816 */ /* 0x000fe40000000065 */
[----:B0-----:R-:W-:Y:S02]  /*2e00*/  PRMT R72, R73, 0x7610, R72 ;  /* 0x0000761049487816 */ /* 0x001fe40000000048 */
[----:B------:R-:W-:-:S03]  /*2e10*/  LEA.HI.X R11, R106, R111, R11, 0x1, P4 ;  /* 0x0000006f6a0b7211 */ /* 0x000fc600020f0c0b */
[----:B------:R0:W-:Y:S04]  /*2e20*/  @P2 STG.E.U16 desc[UR54][R8.64+0x2], R72 ;  /* 0x0000024808002986 */ /* 0x0001e8000c101536 */
[----:B------:R-:W2:Y:S01]  /*2e30*/  @P3 LDG.E.LTC128B.U16 R101, desc[UR54][R10.64] ;  /* 0x000000360a653981 */ /* 0x000ea2000c1e1520 */
[C---:B------:R-:W-:Y:S01]  /*2e40*/  SHF.L.U64.HI R13, R12.reuse, 0x4, R13 ;  /* 0x000000040c0d7819 */ /* 0x040fe2000001020d */
[----:B------:R-:W-:Y:S01]  /*2e50*/  BSSY B1, `(.L_x_38) ;  /* 0x0000011000017945 */ /* 0x000fe20003800000 */
[----:B------:R-:W-:Y:S02]  /*2e60*/  LEA R12, P4, R12, R8, 0x4 ;  /* 0x000000080c0c7211 */ /* 0x000fe400078820ff */
[----:B------:R-:W-:-:S03]  /*2e70*/  IADD3 R96, P2, R98, R96, RZ ;  /* 0x0000006062607210 */ /* 0x000fc60007f5e0ff */
[----:B------:R-:W-:Y:S02]  /*2e80*/  IMAD.X R13, R13, 0x1, R9, P4 ;  /* 0x000000010d0d7824 */ /* 0x000fe400020e0609 */
[----:B------:R-:W-:Y:S01]  /*2e90*/  IMAD.X R97, R99, 0x1, R109, P2 ;  /* 0x0000000163617824 */ /* 0x000fe200010e066d */
[----:B------:R-:W-:Y:S01]  /*2ea0*/  ISETP.GT.AND P2, PT, R4, 0x1, P0 ;  /* 0x000000010400780c */ /* 0x000fe20000744270 */
[----:B------:R-:W-:-:S04]  /*2eb0*/  IMAD.WIDE.U32 R96, R95, R108, R96 ;  /* 0x0000006c5f607225 */ /* 0x000fc800078e0060 */
[----:B------:R-:W-:Y:S01]  /*2ec0*/  IMAD.IADD R73, R105, 0x1, R97 ;  /* 0x0000000169497824 */ /* 0x000fe200078e0261 */
[----:B0-----:R-:W-:-:S04]  /*2ed0*/  LEA R72, P5, R96, R110, 0x1 ;  /* 0x0000006e60487211 */ /* 0x001fc800078a08ff */
[----:B------:R-:W-:Y:S01]  /*2ee0*/  LEA.HI.X R73, R96, R111, R73, 0x1, P5 ;  /* 0x0000006f60497211 */ /* 0x000fe200028f0c49 */
[----:B--2---:R-:W-:-:S05]  /*2ef0*/  HADD2.F32 R5, -RZ, R101.H0_H0 ;  /* 0x20000065ff057230 */ /* 0x004fca0000004100 */
[----:B------:R-:W-:-:S04]  /*2f00*/  FMUL R5, R5, R90 ;  /* 0x0000005a05057220 */ /* 0x000fc80000400000 */
[----:B------:R-:W-:-:S05]  /*2f10*/  FFMA R5, R74, R23, R5 ;  /* 0x000000174a057223 */ /* 0x000fca0000000005 */
[----:B------:R-:W-:-:S05]  /*2f20*/  F2FP.F16.F32.PACK_AB R5, RZ, R5 ;  /* 0x00000005ff05723e */ /* 0x000fca00000000ff */
[----:B------:R0:W-:Y:S01]  /*2f30*/  @P3 STG.E.U16 desc[UR54][R12.64], R5 ;  /* 0x000000050c003986 */ /* 0x0001e2000c101536 */
[----:B------:R-:W-:Y:S05]  /*2f40*/  @!P2 BRA `(.L_x_39) ;  /* 0x000000000004a947 */ /* 0x000fea0003800000 */
[----:B------:R2:W5:Y:S02]  /*2f50*/  LDG.E.LTC128B.U16 R101, desc[UR54][R72.64+0x2] ;  /* 0x0000023648657981 */ /* 0x000564000c1e1520 */
.L_x_39:
[----:B------:R-:W-:Y:S05]  /*2f60*/  BSYNC B1 ;  /* 0x0000000000017941 */ /* 0x000fea0003800000 */
.L_x_38:
[----:B0----5:R-:W-:Y:S01]  /*2f70*/  HADD2.F32 R5, -RZ, R101.H0_H0 ;  /* 0x20000065ff057230 */ /* 0x021fe20000004100 */
[----:B------:R-:W-:Y:S01]  /*2f80*/  ISETP.GT.AND P3, PT, R4, 0x8, P1 ;  /* 0x000000080400780c */ /* 0x000fe20000f64270 */
[----:B------:R-:W-:Y:S03]  /*2f90*/  BSSY B1, `(.L_x_40) ;  /* 0x0000007000017945 */ /* 0x000fe60003800000 */
[----:B------:R-:W-:-:S04]  /*2fa0*/  FMUL R74, R5, R90 ;  /* 0x0000005a054a7220 */ /* 0x000fc80000400000 */
[----:B------:R-:W-:-:S05]  /*2fb0*/  FFMA R74, R75, R23, R74 ;  /* 0x000000174b4a7223 */ /* 0x000fca000000004a */
[----:B------:R-:W-:-:S05]  /*2fc0*/  F2FP.F16.F32.PACK_AB R74, RZ, R74 ;  /* 0x0000004aff4a723e */ /* 0x000fca00000000ff */
[----:B------:R0:W-:Y:S01]  /*2fd0*/  @P2 STG.E.U16 desc[UR54][R12.64+0x2], R74 ;  /* 0x0000024a0c002986 */ /* 0x0001e2000c101536 */
[----:B------:R-:W-:Y:S05]  /*2fe0*/  @!P3 BRA `(.L_x_41) ;  /* 0x000000000004b947 */ /* 0x000fea0003800000 */
[----:B------:R3:W5:Y:S02]  /*2ff0*/  LDG.E.LTC128B.U16 R101, desc[UR54][R20.64+0x10] ;  /* 0x0000103614657981 */ /* 0x000764000c1e1520 */
.L_x_41:
[----:B------:R-:W-:Y:S05]  /*3000*/  BSYNC B1 ;  /* 0x0000000000017941 */ /* 0x000fea0003800000 */
.L_x_40:
[----:B-----5:R-:W-:Y:S01]  /*3010*/  HADD2.F32 R5, -RZ, R101.H0_H0 ;  /* 0x20000065ff057230 */ /* 0x020fe20000004100 */
        /* <DEDUP_REMOVED lines=8> */
.L_x_43:
[----:B------:R-:W-:Y:S05]  /*30a0*/  BSYNC B1 ;  /* 0x0000000000017941 */ /* 0x000fea0003800000 */
.L_x_42:
[----:B----45:R-:W-:Y:S01]  /*30b0*/  HADD2.F32 R5, -RZ, R101.H0_H0 ;  /* 0x20000065ff057230 */ /* 0x030fe20000004100 */
[----:B------:R-:W-:Y:S01]  /*30c0*/  ISETP.GT.AND P3, PT, R4, 0x8, P0 ;  /* 0x000000080400780c */ /* 0x000fe20000764270 */
[----:B------:R-:W-:Y:S03]  /*30d0*/  BSSY B1, `(.L_x_44) ;  /* 0x0000007000017945 */ /* 0x000fe60003800000 */
[----:B0-----:R-:W-:-:S04]  /*30e0*/  FMUL R74, R5, R90 ;  /* 0x0000005a054a7220 */ /* 0x001fc80000400000 */
[----:B------:R-:W-:-:S05]  /*30f0*/  FFMA R74, R77, R23, R74 ;  /* 0x000000174d4a7223 */ /* 0x000fca000000004a */
[----:B------:R-:W-:-:S05]  /*3100*/  F2FP.F16.F32.PACK_AB R74, RZ, R74 ;  /* 0x0000004aff4a723e */ /* 0x000fca00000000ff */
[----:B------:R0:W-:Y:S01]  /*3110*/  @P2 STG.E.U16 desc[UR54][R8.64+0x12], R74 ;  /* 0x0000124a08002986 */ /* 0x0001e2000c101536 */
[----:B------:R-:W-:Y:S05]  /*3120*/  @!P3 BRA `(.L_x_45) ;  /* 0x000000000004b947 */ /* 0x000fea0003800000 */
[----:B------:R4:W5:Y:S02]  /*3130*/  LDG.E.LTC128B.U16 R101, desc[UR54][R72.64+0x10] ;  /* 0x0000103648657981 */ /* 0x000964000c1e1520 */
.L_x_45:
[----:B------:R-:W-:Y:S05]  /*3140*/  BSYNC B1 ;  /* 0x0000000000017941 */ /* 0x000fea0003800000 */
.L_x_44:
        /* <DEDUP_REMOVED lines=9> */
.L_x_47:
[----:B------:R-:W-:Y:S05]  /*31e0*/  BSYNC B1 ;  /* 0x0000000000017941 */ /* 0x000fea0003800000 */
.L_x_46:
        /* <DEDUP_REMOVED lines=9> */
.L_x_49:
[----:B------:R-:W-:Y:S05]  /*3280*/  BSYNC B1 ;  /* 0x0000000000017941 */ /* 0x000fea0003800000 */
.L_x_48:
        /* <DEDUP_REMOVED lines=9> */
.L_x_51:
[----:B------:R-:W-:Y:S05]  /*3320*/  BSYNC B1 ;  /* 0x0000000000017941 */ /* 0x000fea0003800000 */
.L_x_50:
        /* <DEDUP_REMOVED lines=9> */
.L_x_53:
[----:B------:R-:W-:Y:S05]  /*33c0*/  BSYNC B1 ;  /* 0x0000000000017941 */ /* 0x000fea0003800000 */
.L_x_52:
        /* <DEDUP_REMOVED lines=9> */
.L_x_55:
[----:B------:R-:W-:Y:S05]  /*3460*/  BSYNC B1 ;  /* 0x0000000000017941 */ /* 0x000fea0003800000 */
.L_x_54:
        /* <DEDUP_REMOVED lines=9> */
.L_x_57:
[----:B------:R-:W-:Y:S05]  /*3500*/  BSYNC B1 ;  /* 0x0000000000017941 */ /* 0x000fea0003800000 */
.L_x_56:
        /* <DEDUP_REMOVED lines=9> */
.L_x_59:
[----:B------:R-:W-:Y:S05]  /*35a0*/  BSYNC B1 ;  /* 0x0000000000017941 */ /* 0x000fea0003800000 */
.L_x_58:
[----:B0----5:R-:W-:Y:S01]  /*35b0*/  HADD2.F32 R5, -RZ, R101.H0_H0 ;  /* 0x20000065ff057230 */ /* 0x021fe20000004100 */
[----:B------:R-:W-:Y:S01]  /*35c0*/  ISETP.GT.AND P2, PT, R4, 0x18, P0 ;  /* 0x000000180400780c */ /* 0x000fe20000744270 */
[----:B------:R-:W-:Y:S03]  /*35d0*/  BSSY B1, `(.L_x_60) ;  /* 0x0000007000017945 */ /* 0x000fe60003800000 */
[----:B-1-3--:R-:W-:-:S04]  /*35e0*/  FMUL R20, R5, R90 ;  /* 0x0000005a05147220 */ /* 0x00afc80000400000 */
[----:B------:R-:W-:-:S05]  /*35f0*/  FFMA R20, R85, R23, R20 ;  /* 0x0000001755147223 */ /* 0x000fca0000000014 */
[----:B------:R-:W-:-:S05]  /*3600*/  F2FP.F16.F32.PACK_AB R20, RZ, R20 ;  /* 0x00000014ff14723e */ /* 0x000fca00000000ff */
[----:B------:R0:W-:Y:S01]  /*3610*/  @P1 STG.E.U16 desc[UR54][R8.64+0x32], R20 ;  /* 0x0000321408001986 */ /* 0x0001e2000c101536 */
[----:B------:R-:W-:Y:S05]  /*3620*/  @!P2 BRA `(.L_x_61) ;  /* 0x000000000004a947 */ /* 0x000fea0003800000 */
[----:B------:R1:W5:Y:S02]  /*3630*/  LDG.E.LTC128B.U16 R101, desc[UR54][R72.64+0x30] ;  /* 0x0000303648657981 */ /* 0x000364000c1e1520 */
.L_x_61:
[----:B------:R-:W-:Y:S05]  /*3640*/  BSYNC B1 ;  /* 0x0000000000017941 */ /* 0x000fea0003800000 */
.L_x_60:
        /* <DEDUP_REMOVED lines=9> */
.L_x_63:
[----:B------:R-:W-:Y:S05]  /*36e0*/  BSYNC B1 ;  /* 0x0000000000017941 */ /* 0x000fea0003800000 */
.L_x_62:
[----:B---3-5:R-:W-:Y:S01]  /*36f0*/  HADD2.F32 R5, -RZ, R101.H0_H0 ;  /* 0x20000065ff057230 */ /* 0x028fe20000004100 */
[----:B------:R-:W-:Y:S01]  /*3700*/  ISETP.GT.AND P1, PT, R3, 0x80, PT ;  /* 0x000000800300780c */ /* 0x000fe20003f24270 */
[----:B012-4-:R-:W-:Y:S01]  /*3710*/  IMAD.SHL.U32 R73, R14, 0x100, RZ ;  /* 0x000001000e497824 */ /* 0x017fe200078e00ff */
[----:B------:R-:W-:Y:S02]  /*3720*/  BSSY B1, `(.L_x_64) ;  /* 0x000000b000017945 */ /* 0x000fe40003800000 */
[----:B------:R-:W-:Y:S01]  /*3730*/  FMUL R20, R5, R90 ;  /* 0x0000005a05147220 */ /* 0x000fe20000400000 */
[----:B------:R-:W-:Y:S02]  /*3740*/  ISETP.GT.AND P3, PT, R4, RZ, P1 ;  /* 0x000000ff0400720c */ /* 0x000fe40000f64270 */
[----:B------:R-:W-:Y:S01]  /*3750*/  SHF.L.U64.HI R5, R14, 0x8, R15 ;  /* 0x000000080e057819 */ /* 0x000fe2000001020f */
[----:B------:R-:W-:Y:S01]  /*3760*/  FFMA R20, R87, R23, R20 ;  /* 0x0000001757147223 */ /* 0x000fe20000000014 */
[----:B------:R-:W-:-:S04]  /*3770*/  IADD3 R14, P2, R73, R6, RZ ;  /* 0x00000006490e7210 */ /* 0x000fc80007f5e0ff */
[----:B------:R-:W-:Y:S01]  /*3780*/  F2FP.F16.F32.PACK_AB R20, RZ, R20 ;  /* 0x00000014ff14723e */ /* 0x000fe200000000ff */
[----:B------:R-:W-:-:S04]  /*3790*/  IMAD.X R15, R5, 0x1, R7, P2 ;  /* 0x00000001050f7824 */ /* 0x000fc800010e0607 */
[----:B------:R0:W-:Y:S01]  /*37a0*/  @P0 STG.E.U16 desc[UR54][R12.64+0x32], R20 ;  /* 0x000032140c000986 */ /* 0x0001e2000c101536 */
[----:B------:R-:W-:Y:S05]  /*37b0*/  @!P3 BRA `(.L_x_65) ;  /* 0x000000000004b947 */ /* 0x000fea0003800000 */
[----:B------:R1:W5:Y:S02]  /*37c0*/  LDG.E.LTC128B.U16 R101, desc[UR54][R14.64] ;  /* 0x000000360e657981 */ /* 0x000364000c1e1520 */
.L_x_65:
[----:B------:R-:W-:Y:S05]  /*37d0*/  BSYNC B1 ;  /* 0x0000000000017941 */ /* 0x000fea0003800000 */
.L_x_64:
[----:B-----5:R-:W-:Y:S01]  /*37e0*/  HADD2.F32 R21, -RZ, R101.H0_H0 ;  /* 0x20000065ff157230 */ /* 0x020fe20000004100 */
[----:B0-----:R-:W-:Y:S01]  /*37f0*/  IADD3 R20, P0, R8, UR40, RZ ;  /* 0x0000002808147c10 */ /* 0x001fe2000ff1e0ff */
[----:B------:R-:W-:Y:S01]  /*3800*/  BSSY B1, `(.L_x_66) ;  /* 0x000000c000017945 */ /* 0x000fe20003800000 */
[----:B------:R-:W-:Y:S02]  /*3810*/  ISETP.GT.AND P2, PT, R4, 0x1, P1 ;  /* 0x000000010400780c */ /* 0x000fe40000f44270 */
[----:B------:R-:W-:Y:S01]  /*3820*/  FMUL R21, R21, R90 ;  /* 0x0000005a15157220 */ /* 0x000fe20000400000 */
[----:B------:R-:W-:-:S03]  /*3830*/  LOP3.LUT R77, R73, 0x2, RZ, 0xfc, !PT ;  /* 0x00000002494d7812 */ /* 0x000fc600078efcff */
[----:B------:R-:W-:-:S05]  /*3840*/  FFMA R21, R56, R23, R21 ;  /* 0x0000001738157223 */ /* 0x000fca0000000015 */
[----:B------:R-:W-:Y:S02]  /*3850*/  F2FP.F16.F32.PACK_AB R56, RZ, R21 ;  /* 0x00000015ff38723e */ /* 0x000fe400000000ff */
[----:B------:R-:W-:-:S05]  /*3860*/  IADD3.X R21, R9, UR39, RZ, P0, !PT ;  /* 0x0000002709157c10 */ /* 0x000fca00087fe4ff */
[----:B------:R0:W-:Y:S01]  /*3870*/  @P3 STG.E.U16 desc[UR54][R20.64], R56 ;  /* 0x0000003814003986 */ /* 0x0001e2000c101536 */
[----:B------:R-:W-:Y:S05]  /*3880*/  @!P2 BRA `(.L_x_67) ;  /* 0x00000000000ca947 */ /* 0x000fea0003800000 */
[----:B------:R-:W-:-:S05]  /*3890*/  IADD3 R74, P0, R77, R6, RZ ;  /* 0x000000064d4a7210 */ /* 0x000fca0007f1e0ff */
[----:B------:R-:W-:-:S05]  /*38a0*/  IMAD.X R75, R5, 0x1, R7, P0 ;  /* 0x00000001054b7824 */ /* 0x000fca00000e0607 */
[----:B------:R2:W5:Y:S03]  /*38b0*/  LDG.E.LTC128B.U16 R101, desc[UR54][R74.64] ;  /* 0x000000364a657981 */ /* 0x000566000c1e1520 */
.L_x_67:
[----:B------:R-:W-:Y:S05]  /*38c0*/  BSYNC B1 ;  /* 0x0000000000017941 */ /* 0x000fea0003800000 */
.L_x_66:
[----:B--2--5:R-:W-:Y:S01]  /*38d0*/  HADD2.F32 R75, -RZ, R101.H0_H0 ;  /* 0x20000065ff4b7230 */ /* 0x024fe20000004100 */
[----:B------:R-:W-:Y:S01]  /*38e0*/  IADD3 R74, P4, R8, UR41, RZ ;  /* 0x00000029084a7c10 */ /* 0x000fe2000ff9e0ff */
[----:B------:R-:W-:Y:S01]  /*38f0*/  BSSY B1, `(.L_x_68) ;  /* 0x000000d000017945 */ /* 0x000fe20003800000 */
[----:B------:R-:W-:Y:S02]  /*3900*/  ISETP.GT.AND P0, PT, R3, 0x88, PT ;  /* 0x000000880300780c */ /* 0x000fe40003f04270 */
[----:B0-----:R-:W-:Y:S01]  /*3910*/  FMUL R56, R75, R90 ;  /* 0x0000005a4b387220 */ /* 0x001fe20000400000 */
[----:B------:R-:W-:Y:S02]  /*3920*/  IADD3.X R75, R9, UR39, RZ, P4, !PT ;  /* 0x00000027094b7c10 */ /* 0x000fe4000a7fe4ff */
[----:B------:R-:W-:Y:S01]  /*3930*/  ISETP.GT.AND P3, PT, R4, RZ, P0 ;  /* 0x000000ff0400720c */ /* 0x000fe20000764270 */
[----:B------:R-:W-:-:S05]  /*3940*/  FFMA R56, R57, R23, R56 ;  /* 0x0000001739387223 */ /* 0x000fca0000000038 */
[----:B------:R-:W-:Y:S02]  /*3950*/  F2FP.F16.F32.PACK_AB R57, RZ, R56 ;  /* 0x00000038ff39723e */ /* 0x000fe400000000ff */
[----:B------:R-:W-:Y:S02]  /*3960*/  IADD3 R56, P4, R73, R10, RZ ;  /* 0x0000000a49387210 */ /* 0x000fe40007f9e0ff */
[----:B------:R-:W-:-:S03]  /*3970*/  PRMT R72, R57, 0x7610, R72 ;  /* 0x0000761039487816 */ /* 0x000fc60000000048 */
[----:B------:R-:W-:Y:S02]  /*3980*/  IMAD.X R57, R5, 0x1, R11, P4 ;  /* 0x0000000105397824 */ /* 0x000fe400020e060b */
[----:B------:R0:W-:Y:S01]  /*3990*/  @P2 STG.E.U16 desc[UR54][R74.64], R72 ;  /* 0x000000484a002986 */ /* 0x0001e2000c101536 */
[----:B------:R-:W-:Y:S05]  /*39a0*/  @!P3 BRA `(.L_x_69) ;  /* 0x000000000004b947 */ /* 0x000fea0003800000 */
[----:B------:R2:W5:Y:S02]  /*39b0*/  LDG.E.LTC128B.U16 R101, desc[UR54][R56.64] ;  /* 0x0000003638657981 */ /* 0x000564000c1e1520 */
.L_x_69:
[----:B------:R-:W-:Y:S05]  /*39c0*/  BSYNC B1 ;  /* 0x0000000000017941 */ /* 0x000fea0003800000 */
.L_x_68:
[----:B0----5:R-:W-:Y:S01]  /*39d0*/  HADD2.F32 R75, -RZ, R101.H0_H0 ;  /* 0x20000065ff4b7230 */ /* 0x021fe20000004100 */
[----:B------:R-:W-:Y:S01]  /*39e0*/  IADD3 R74, P4, R12, UR40, RZ ;  /* 0x000000280c4a7c10 */ /* 0x000fe2000ff9e0ff */
[----:B------:R-:W-:Y:S01]  /*39f0*/  BSSY B1, `(.L_x_70) ;  /* 0x000000b000017945 */ /* 0x000fe20003800000 */
[----:B------:R-:W-:Y:S02]  /*3a00*/  ISETP.GT.AND P2, PT, R4, 0x1, P0 ;  /* 0x000000010400780c */ /* 0x000fe40000744270 */
[----:B------:R-:W-:-:S04]  /*3a10*/  FMUL R75, R75, R90 ;  /* 0x0000005a4b4b7220 */ /* 0x000fc80000400000 */
        /* <DEDUP_REMOVED lines=8> */
.L_x_71:
[----:B------:R-:W-:Y:S05]  /*3aa0*/  BSYNC B1 ;  /* 0x0000000000017941 */ /* 0x000fea0003800000 */
.L_x_70:
[----:B---3-5:R-:W-:Y:S01]  /*3ab0*/  HADD2.F32 R79, -RZ, R101.H0_H0 ;  /* 0x20000065ff4f7230 */ /* 0x028fe20000004100 */
[----:B------:R-:W-:Y:S01]  /*3ac0*/  IADD3 R78, P4, R12, UR41, RZ ;  /* 0x000000290c4e7c10 */ /* 0x000fe2000ff9e0ff */
[----:B------:R-:W-:Y:S01]  /*3ad0*/  BSSY B1, `(.L_x_72) ;  /* 0x000000c000017945 */ /* 0x000fe20003800000 */
[----:B------:R-:W-:Y:S02]  /*3ae0*/  ISETP.GT.AND P3, PT, R4, 0x8, P1 ;  /* 0x000000080400780c */ /* 0x000fe40000f64270 */
[----:B0-----:R-:W-:Y:S01]  /*3af0*/  FMUL R58, R79, R90 ;  /* 0x0000005a4f3a7220 */ /* 0x001fe20000400000 */
[----:B------:R-:W-:-:S03]  /*3b00*/  IADD3.X R79, R13, UR39, RZ, P4, !PT ;  /* 0x000000270d4f7c10 */ /* 0x000fc6000a7fe4ff */
[----:B------:R-:W-:Y:S01]  /*3b10*/  FFMA R58, R59, R23, R58 ;  /* 0x000000173b3a7223 */ /* 0x000fe2000000003a */
[----:B------:R-:W-:-:S04]  /*3b20*/  LOP3.LUT R59, R73, 0x10, RZ, 0xfc, !PT ;  /* 0x00000010493b7812 */ /* 0x000fc800078efcff */
[----:B------:R-:W-:-:S05]  /*3b30*/  F2FP.F16.F32.PACK_AB R58, RZ, R58 ;  /* 0x0000003aff3a723e */ /* 0x000fca00000000ff */
[----:B------:R0:W-:Y:S01]  /*3b40*/  @P2 STG.E.U16 desc[UR54][R78.64], R58 ;  /* 0x0000003a4e002986 */ /* 0x0001e2000c101536 */
[----:B------:R-:W-:Y:S05]  /*3b50*/  @!P3 BRA `(.L_x_73) ;  /* 0x00000000000cb947 */ /* 0x000fea0003800000 */
[----:B0-----:R-:W-:-:S05]  /*3b60*/  IADD3 R78, P2, R59, R6, RZ ;  /* 0x000000063b4e7210 */ /* 0x001fca0007f5e0ff */
[----:B------:R-:W-:-:S05]  /*3b70*/  IMAD.X R79, R5, 0x1, R7, P2 ;  /* 0x00000001054f7824 */ /* 0x000fca00010e0607 */
[----:B------:R3:W5:Y:S03]  /*3b80*/  LDG.E.LTC128B.U16 R101, desc[UR54][R78.64] ;  /* 0x000000364e657981 */ /* 0x000766000c1e1520 */
.L_x_73:
[----:B------:R-:W-:Y:S05]  /*3b90*/  BSYNC B1 ;  /* 0x0000000000017941 */ /* 0x000fea0003800000 */
.L_x_72:
[----:B0--3-5:R-:W-:Y:S01]  /*3ba0*/  HADD2.F32 R79, -RZ, R101.H0_H0 ;  /* 0x20000065ff4f7230 */ /* 0x029fe20000004100 */
[----:B------:R-:W-:Y:S01]  /*3bb0*/  IADD3 R80, P4, R8, UR42, RZ ;  /* 0x0000002a08507c10 */ /* 0x000fe2000ff9e0ff */
[----:B------:R-:W-:Y:S01]  /*3bc0*/  BSSY B1, `(.L_x_74) ;  /* 0x000000d000017945 */ /* 0x000fe20003800000 */
[----:B------:R-:W-:Y:S02]  /*3bd0*/  ISETP.GT.AND P2, PT, R4, 0x9, P1 ;  /* 0x000000090400780c */ /* 0x000fe40000f44270 */
[----:B------:R-:W-:Y:S01]  /*3be0*/  FMUL R79, R79, R90 ;  /* 0x0000005a4f4f7220 */ /* 0x000fe20000400000 */
[----:B------:R-:W-:-:S03]  /*3bf0*/  IADD3.X R81, R9, UR39, RZ, P4, !PT ;  /* 0x0000002709517c10 */ /* 0x000fc6000a7fe4ff */
[----:B------:R-:W-:-:S05]  /*3c00*/  FFMA R79, R60, R23, R79 ;  /* 0x000000173c4f7223 */ /* 0x000fca000000004f */
[----:B------:R-:W-:-:S04]  /*3c10*/  F2FP.F16.F32.PACK_AB R79, RZ, R79 ;  /* 0x0000004fff4f723e */ /* 0x000fc800000000ff */
[----:B------:R-:W-:Y:S02]  /*3c20*/  PRMT R58, R79, 0x7610, R58 ;  /* 0x000076104f3a7816 */ /* 0x000fe4000000003a */
[----:B------:R-:W-:-:S03]  /*3c30*/  LOP3.LUT R79, R73, 0x12, RZ, 0xfc, !PT ;  /* 0x00000012494f7812 */ /* 0x000fc600078efcff */
[----:B------:R0:W-:Y:S01]  /*3c40*/  @P3 STG.E.U16 desc[UR54][R80.64], R58 ;  /* 0x0000003a50003986 */ /* 0x0001e2000c101536 */
[----:B------:R-:W-:Y:S05]  /*3c50*/  @!P2 BRA `(.L_x_75) ;  /* 0x00000000000ca947 */ /* 0x000fea0003800000 */
[----:B0-----:R-:W-:-:S05]  /*3c60*/  IADD3 R80, P3, R79, R6, RZ ;  /* 0x000000064f507210 */ /* 0x001fca0007f7e0ff */
[----:B------:R-:W-:-:S05]  /*3c70*/  IMAD.X R81, R5, 0x1, R7, P3 ;  /* 0x0000000105517824 */ /* 0x000fca00018e0607 */
[----:B------:R3:W5:Y:S03]  /*3c80*/  LDG.E.LTC128B.U16 R101, desc[UR54][R80.64] ;  /* 0x0000003650657981 */ /* 0x000766000c1e1520 */
.L_x_75:
[----:B------:R-:W-:Y:S05]  /*3c90*/  BSYNC B1 ;  /* 0x0000000000017941 */ /* 0x000fea0003800000 */
.L_x_74:
[----:B0--3-5:R-:W-:Y:S01]  /*3ca0*/  HADD2.F32 R81, -RZ, R101.H0_H0 ;  /* 0x20000065ff517230 */ /* 0x029fe20000004100 */
[----:B------:R-:W-:Y:S01]  /*3cb0*/  IADD3 R60, P4, R8, UR43, RZ ;  /* 0x0000002b083c7c10 */ /* 0x000fe2000ff9e0ff */
[----:B------:R-:W-:Y:S01]  /*3cc0*/  BSSY B1, `(.L_x_76) ;  /* 0x000000b000017945 */ /* 0x000fe20003800000 */
[----:B------:R-:W-:Y:S02]  /*3cd0*/  ISETP.GT.AND P3, PT, R4, 0x8, P0 ;  /* 0x000000080400780c */ /* 0x000fe40000764270 */
[----:B------:R-:W-:-:S04]  /*3ce0*/  FMUL R58, R81, R90 ;  /* 0x0000005a513a7220 */ /* 0x000fc80000400000 */
[----:B------:R-:W-:Y:S01]  /*3cf0*/  FFMA R58, R61, R23, R58 ;  /* 0x000000173d3a7223 */ /* 0x000fe2000000003a */
[----:B------:R-:W-:-:S04]  /*3d00*/  IADD3.X R61, R9, UR39, RZ, P4, !PT ;  /* 0x00000027093d7c10 */ /* 0x000fc8000a7fe4ff */
[----:B------:R-:W-:-:S05]  /*3d10*/  F2FP.F16.F32.PACK_AB R58, RZ, R58 ;  /* 0x0000003aff3a723e */ /* 0x000fca00000000ff */
[----:B------:R0:W-:Y:S01]  /*3d20*/  @P2 STG.E.U16 desc[UR54][R60.64], R58 ;  /* 0x0000003a3c002986 */ /* 0x0001e2000c101536 */
[----:B------:R-:W-:Y:S05]  /*3d30*/  @!P3 BRA `(.L_x_77) ;  /* 0x00000000000cb947 */ /* 0x000fea0003800000 */
[----:B0-----:R-:W-:-:S05]  /*3d40*/  IADD3 R60, P2, R59, R10, RZ ;  /* 0x0000000a3b3c7210 */ /* 0x001fca0007f5e0ff */
[----:B------:R-:W-:-:S05]  /*3d50*/  IMAD.X R61, R5, 0x1, R11, P2 ;  /* 0x00000001053d7824 */ /* 0x000fca00010e060b */
[----:B------:R3:W5:Y:S03]  /*3d60*/  LDG.E.LTC128B.U16 R101, desc[UR54][R60.64] ;  /* 0x000000363c657981 */ /* 0x000766000c1e1520 */
.L_x_77:
[----:B------:R-:W-:Y:S05]  /*3d70*/  BSYNC B1 ;  /* 0x0000000000017941 */ /* 0x000fea0003800000 */
.L_x_76:
[----:B0--3-5:R-:W-:Y:S01]  /*3d80*/  HADD2.F32 R61, -RZ, R101.H0_H0 ;  /* 0x20000065ff3d7230 */ /* 0x029fe20000004100 */
        /* <DEDUP_REMOVED lines=9> */
[----:B0-----:R-:W-:-:S05]  /*3e20*/  IADD3 R60, P3, R79, R10, RZ ;  /* 0x0000000a4f3c7210 */ /* 0x001fca0007f7e0ff */
[----:B------:R-:W-:-:S05]  /*3e30*/  IMAD.X R61, R5, 0x1, R11, P3 ;  /* 0x00000001053d7824 */ /* 0x000fca00018e060b */
[----:B------:R3:W5:Y:S03]  /*3e40*/  LDG.E.LTC128B.U16 R101, desc[UR54][R60.64] ;  /* 0x000000363c657981 */ /* 0x000766000c1e1520 */
.L_x_79:
[----:B------:R-:W-:Y:S05]  /*3e50*/  BSYNC B1 ;  /* 0x0000000000017941 */ /* 0x000fea0003800000 */
.L_x_78:
[----:B0--3-5:R-:W-:Y:S01]  /*3e60*/  HADD2.F32 R61, -RZ, R101.H0_H0 ;  /* 0x20000065ff3d7230 */ /* 0x029fe20000004100 */
[----:B------:R-:W-:Y:S01]  /*3e70*/  IADD3 R62, P4, R12, UR43, RZ ;  /* 0x0000002b0c3e7c10 */ /* 0x000fe2000ff9e0ff */
[----:B------:R-:W-:Y:S01]  /*3e80*/  BSSY B1, `(.L_x_80) ;  /* 0x000000c000017945 */ /* 0x000fe20003800000 */
[----:B------:R-:W-:Y:S02]  /*3e90*/  ISETP.GT.AND P3, PT, R4, 0x10, P1 ;  /* 0x000000100400780c */ /* 0x000fe40000f64270 */
[----:B------:R-:W-:Y:S01]  /*3ea0*/  FMUL R58, R61, R90 ;  /* 0x0000005a3d3a7220 */ /* 0x000fe20000400000 */
[----:B------:R-:W-:-:S03]  /*3eb0*/  LOP3.LUT R61, R73, 0x20, RZ, 0xfc, !PT ;  /* 0x00000020493d7812 */ /* 0x000fc600078efcff */
        /* <DEDUP_REMOVED lines=8> */
.L_x_81:
[----:B------:R-:W-:Y:S05]  /*3f40*/  BSYNC B1 ;  /* 0x0000000000017941 */ /* 0x000fea0003800000 */
.L_x_80:
        /* <DEDUP_REMOVED lines=15> */
.L_x_83:
[----:B------:R-:W-:Y:S05]  /*4040*/  BSYNC B1 ;  /* 0x0000000000017941 */ /* 0x000fea0003800000 */
.L_x_82:
        /* <DEDUP_REMOVED lines=13> */
.L_x_85:
[----:B------:R-:W-:Y:S05]  /*4120*/  BSYNC B1 ;  /* 0x0000000000017941 */ /* 0x000fea0003800000 */
.L_x_84:
        /* <DEDUP_REMOVED lines=13> */
.L_x_87:
[----:B------:R-:W-:Y:S05]  /*4200*/  BSYNC B1 ;  /* 0x0000000000017941 */ /* 0x000fea0003800000 */
.L_x_86:
        /* <DEDUP_REMOVED lines=14> */
.L_x_89:
[----:B------:R-:W-:Y:S05]  /*42f0*/  BSYNC B1 ;  /* 0x0000000000017941 */ /* 0x000fea0003800000 */
.L_x_88:
[----:B0--3-5:R-:W-:Y:S01]  /*4300*/  HADD2.F32 R67, -RZ, R101.H0_H0 ;  /* 0x20000065ff437230 */ /* 0x029fe20000004100 */
[----:B------:R-:W-:Y:S01]  /*4310*/  IADD3 R80, P2, R8, UR46, RZ ;  /* 0x0000002e08507c10 */ /* 0x000fe2000ff5e0ff */
[----:B------:R-:W-:Y:S01]  /*4320*/  BSSY B1, `(.L_x_90) ;  /* 0x000000c000017945 */ /* 0x000fe20003800000 */
[----:B------:R-:W-:Y:S02]  /*4330*/  ISETP.GT.AND P1, PT, R4, 0x19, P1 ;  /* 0x000000190400780c */ /* 0x000fe40000f24270 */
[----:B------:R-:W-:Y:S01]  /*4340*/  FMUL R67, R67, R90 ;  /* 0x0000005a43437220 */ /* 0x000fe20000400000 */
[----:B------:R-:W-:-:S03]  /*4350*/  IADD3.X R81, R9, UR39, RZ, P2, !PT ;  /* 0x0000002709517c10 */ /* 0x000fc600097fe4ff */
[----:B------:R-:W-:Y:S01]  /*4360*/  FFMA R68, R68, R23, R67 ;  /* 0x0000001744447223 */ /* 0x000fe20000000043 */
[----:B------:R-:W-:-:S04]  /*4370*/  LOP3.LUT R67, R73, 0x32, RZ, 0xfc, !PT ;  /* 0x0000003249437812 */ /* 0x000fc800078efcff */
[----:B------:R-:W-:Y:S02]  /*4380*/  F2FP.F16.F32.PACK_AB R68, RZ, R68 ;  /* 0x00000044ff44723e */ /* 0x000fe400000000ff */
[----:B------:R-:W-:-:S03]  /*4390*/  IADD3 R6, P2, R67, R6, RZ ;  /* 0x0000000643067210 */ /* 0x000fc60007f5e0ff */
[----:B------:R0:W-:Y:S02]  /*43a0*/  @P3 STG.E.U16 desc[UR54][R80.64], R68 ;  /* 0x0000004450003986 */ /* 0x0001e4000c101536 */
[----:B------:R-:W-:Y:S01]  /*43b0*/  IMAD.X R7, R5, 0x1, R7, P2 ;  /* 0x0000000105077824 */ /* 0x000fe200010e0607 */
[----:B------:R-:W-:Y:S07]  /*43c0*/  @!P1 BRA `(.L_x_91) ;  /* 0x0000000000049947 */ /* 0x000fee0003800000 */
[----:B------:R3:W5:Y:S02]  /*43d0*/  LDG.E.LTC128B.U16 R101, desc[UR54][R6.64] ;  /* 0x0000003606657981 */ /* 0x000764000c1e1520 */
.L_x_91:
[----:B------:R-:W-:Y:S05]  /*43e0*/  BSYNC B1 ;  /* 0x0000000000017941 */ /* 0x000fea0003800000 */
.L_x_90:
[----:B---3-5:R-:W-:Y:S01]  /*43f0*/  HADD2.F32 R7, -RZ, R101.H0_H0 ;  /* 0x20000065ff077230 */ /* 0x028fe20000004100 */
[----:B------:R-:W-:Y:S01]  /*4400*/  ISETP.GT.AND P2, PT, R4, 0x18, P0 ;  /* 0x000000180400780c */ /* 0x000fe20000744270 */
[----:B------:R-:W-:Y:S03]  /*4410*/  BSSY B1, `(.L_x_92) ;  /* 0x000000b000017945 */ /* 0x000fe60003800000 */
[----:B------:R-:W-:-:S04]  /*4420*/  FMUL R6, R7, R90 ;  /* 0x0000005a07067220 */ /* 0x000fc80000400000 */
[----:B------:R-:W-:Y:S01]  /*4430*/  FFMA R69, R69, R23, R6 ;  /* 0x0000001745457223 */ /* 0x000fe20000000006 */
[----:B------:R-:W-:-:S04]  /*4440*/  IADD3 R6, P3, R8, UR47, RZ ;  /* 0x0000002f08067c10 */ /* 0x000fc8000ff7e0ff */
[----:B------:R-:W-:Y:S02]  /*4450*/  F2FP.F16.F32.PACK_AB R69, RZ, R69 ;  /* 0x00000045ff45723e */ /* 0x000fe400000000ff */
[----:B------:R-:W-:-:S05]  /*4460*/  IADD3.X R7, R9, UR39, RZ, P3, !PT ;  /* 0x0000002709077c10 */ /* 0x000fca0009ffe4ff */
[----:B------:R3:W-:Y:S01]  /*4470*/  @P1 STG.E.U16 desc[UR54][R6.64], R69 ;  /* 0x0000004506001986 */ /* 0x0007e2000c101536 */
[----:B------:R-:W-:Y:S05]  /*4480*/  @!P2 BRA `(.L_x_93) ;  /* 0x00000000000ca947 */ /* 0x000fea0003800000 */
[----:B---3--:R-:W-:-:S05]  /*4490*/  IADD3 R6, P1, R65, R10, RZ ;  /* 0x0000000a41067210 */ /* 0x008fca0007f3e0ff */
[----:B------:R-:W-:-:S05]  /*44a0*/  IMAD.X R7, R5, 0x1, R11, P1 ;  /* 0x0000000105077824 */ /* 0x000fca00008e060b */
[----:B------:R4:W5:Y:S03]  /*44b0*/  LDG.E.LTC128B.U16 R101, desc[UR54][R6.64] ;  /* 0x0000003606657981 */ /* 0x000966000c1e1520 */
.L_x_93:
[----:B------:R-:W-:Y:S05]  /*44c0*/  BSYNC B1 ;  /* 0x0000000000017941 */ /* 0x000fea0003800000 */
.L_x_92:
[----:B---345:R-:W-:Y:S01]  /*44d0*/  HADD2.F32 R7, -RZ, R101.H0_H0 ;  /* 0x20000065ff077230 */ /* 0x038fe20000004100 */
[----:B------:R-:W-:Y:S01]  /*44e0*/  IADD3 R6, P3, R12, UR46, RZ ;  /* 0x0000002e0c067c10 */ /* 0x000fe2000ff7e0ff */
[----:B------:R-:W-:Y:S01]  /*44f0*/  BSSY B1, `(.L_x_94) ;  /* 0x000000c000017945 */ /* 0x000fe20003800000 */
[----:B------:R-:W-:Y:S02]  /*4500*/  ISETP.GT.AND P1, PT, R4, 0x19, P0 ;  /* 0x000000190400780c */ /* 0x000fe40000724270 */
[----:B------:R-:W-:Y:S01]  /*4510*/  FMUL R7, R7, R90 ;  /* 0x0000005a07077220 */ /* 0x000fe20000400000 */
[----:B------:R-:W-:-:S03]  /*4520*/  IADD3 R8, P0, R67, R10, RZ ;  /* 0x0000000a43087210 */ /* 0x000fc60007f1e0ff */
[----:B------:R-:W-:-:S05]  /*4530*/  FFMA R7, R70, R23, R7 ;  /* 0x0000001746077223 */ /* 0x000fca0000000007 */
[----:B------:R-:W-:Y:S02]  /*4540*/  F2FP.F16.F32.PACK_AB R9, RZ, R7 ;  /* 0x00000007ff09723e */ /* 0x000fe400000000ff */
[----:B------:R-:W-:Y:S02]  /*4550*/  IADD3.X R7, R13, UR39, RZ, P3, !PT ;  /* 0x000000270d077c10 */ /* 0x000fe40009ffe4ff */
[----:B------:R-:W-:Y:S01]  /*4560*/  PRMT R10, R9, 0x7610, R10 ;  /* 0x00007610090a7816 */ /* 0x000fe2000000000a */
[----:B------:R-:W-:-:S04]  /*4570*/  IMAD.X R9, R5, 0x1, R11, P0 ;  /* 0x0000000105097824 */ /* 0x000fc800000e060b */
[----:B------:R3:W-:Y:S01]  /*4580*/  @P2 STG.E.U16 desc[UR54][R6.64], R10 ;  /* 0x0000000a06002986 */ /* 0x0007e2000c101536 */
[----:B------:R-:W-:Y:S05]  /*4590*/  @!P1 BRA `(.L_x_95) ;  /* 0x0000000000049947 */ /* 0x000fea0003800000 */
[----:B------:R4:W5:Y:S02]  /*45a0*/  LDG.E.LTC128B.U16 R101, desc[UR54][R8.64] ;  /* 0x0000003608657981 */ /* 0x000964000c1e1520 */
.L_x_95:
[----:B------:R-:W-:Y:S05]  /*45b0*/  BSYNC B1 ;  /* 0x0000000000017941 */ /* 0x000fea0003800000 */
.L_x_94:
[----:B---3-5:R-:W-:Y:S01]  /*45c0*/  HADD2.F32 R7, -RZ, R101.H0_H0 ;  /* 0x20000065ff077230 */ /* 0x028fe20000004100 */
[----:B----4-:R-:W-:Y:S01]  /*45d0*/  IADD3 R8, P3, R12, UR47, RZ ;  /* 0x0000002f0c087c10 */ /* 0x010fe2000ff7e0ff */
[----:B------:R-:W-:Y:S01]  /*45e0*/  BSSY B1, `(.L_x_96) ;  /* 0x000000d000017945 */ /* 0x000fe20003800000 */
[----:B------:R-:W-:Y:S02]  /*45f0*/  ISETP.GT.AND P0, PT, R3, 0x100, PT ;  /* 0x000001000300780c */ /* 0x000fe40003f04270 */
[----:B------:R-:W-:Y:S01]  /*4600*/  FMUL R6, R7, R90 ;  /* 0x0000005a07067220 */ /* 0x000fe20000400000 */
        /* <DEDUP_REMOVED lines=10> */
.L_x_97:
[----:B------:R-:W-:Y:S05]  /*46b0*/  BSYNC B1 ;  /* 0x0000000000017941 */ /* 0x000fea0003800000 */
.L_x_96:
[----:B---3-5:R-:W-:Y:S01]  /*46c0*/  HADD2.F32 R9, -RZ, R101.H0_H0 ;  /* 0x20000065ff097230 */ /* 0x028fe20000004100 */
        /* <DEDUP_REMOVED lines=9> */
[----:B---3--:R-:W-:-:S05]  /*4760*/  IADD3 R10, P1, R77, R14, RZ ;  /* 0x0000000e4d0a7210 */ /* 0x008fca0007f3e0ff */
[----:B------:R-:W-:-:S05]  /*4770*/  IMAD.X R11, R15, 0x1, R5, P1 ;  /* 0x000000010f0b7824 */ /* 0x000fca00008e0605 */
[----:B------:R3:W5:Y:S03]  /*4780*/  LDG.E.LTC128B.U16 R101, desc[UR54][R10.64] ;  /* 0x000000360a657981 */ /* 0x000766000c1e1520 */
.L_x_99:
[----:B------:R-:W-:Y:S05]  /*4790*/  BSYNC B1 ;  /* 0x0000000000017941 */ /* 0x000fea0003800000 */
.L_x_98:
[----:B---3-5:R-:W-:Y:S01]  /*47a0*/  HADD2.F32 R11, -RZ, R101.H0_H0 ;  /* 0x20000065ff0b7230 */ /* 0x028fe20000004100 */
[----:B------:R-:W-:Y:S01]  /*47b0*/  IADD3 R12, P4, R20, UR41, RZ ;  /* 0x00000029140c7c10 */ /* 0x000fe2000ff9e0ff */
        /* <DEDUP_REMOVED lines=13> */
.L_x_101:
[----:B------:R-:W-:Y:S05]  /*4890*/  BSYNC B1 ;  /* 0x0000000000017941 */ /* 0x000fea0003800000 */
.L_x_100:
        /* <DEDUP_REMOVED lines=13> */
.L_x_103:
[----:B------:R-:W-:Y:S05]  /*4970*/  BSYNC B1 ;  /* 0x0000000000017941 */ /* 0x000fea0003800000 */
.L_x_102:
        /* <DEDUP_REMOVED lines=13> */
.L_x_105:
[----:B------:R-:W-:Y:S05]  /*4a50*/  BSYNC B1 ;  /* 0x0000000000017941 */ /* 0x000fea0003800000 */
.L_x_104:
        /* <DEDUP_REMOVED lines=13> */
.L_x_107:
[----:B------:R-:W-:Y:S05]  /*4b30*/  BSYNC B1 ;  /* 0x0000000000017941 */ /* 0x000fea0003800000 */
.L_x_106:
        /* <DEDUP_REMOVED lines=13> */
.L_x_109:
[----:B------:R-:W-:Y:S05]  /*4c10*/  BSYNC B1 ;  /* 0x0000000000017941 */ /* 0x000fea0003800000 */
.L_x_108:
        /* <DEDUP_REMOVED lines=13> */
.L_x_111:
[----:B------:R-:W-:Y:S05]  /*4cf0*/  BSYNC B1 ;  /* 0x0000000000017941 */ /* 0x000fea0003800000 */
.L_x_110:
        /* <DEDUP_REMOVED lines=13> */
.L_x_113:
[----:B------:R-:W-:Y:S05]  /*4dd0*/  BSYNC B1 ;  /* 0x0000000000017941 */ /* 0x000fea0003800000 */
.L_x_112:
        /* <DEDUP_REMOVED lines=13> */
.L_x_115:
[----:B------:R-:W-:Y:S05]  /*4eb0*/  BSYNC B1 ;  /* 0x0000000000017941 */ /* 0x000fea0003800000 */
.L_x_114:
        /* <DEDUP_REMOVED lines=13> */
.L_x_117:
[----:B------:R-:W-:Y:S05]  /*4f90*/  BSYNC B1 ;  /* 0x0000000000017941 */ /* 0x000fea0003800000 */
.L_x_116:
        /* <DEDUP_REMOVED lines=13> */
.L_x_119:
[----:B------:R-:W-:Y:S05]  /*5070*/  BSYNC B1 ;  /* 0x0000000000017941 */ /* 0x000fea0003800000 */
.L_x_118:
        /* <DEDUP_REMOVED lines=13> */
.L_x_121:
[----:B------:R-:W-:Y:S05]  /*5150*/  BSYNC B1 ;  /* 0x0000000000017941 */ /* 0x000fea0003800000 */
.L_x_120:
[----:B---3-5:R-:W-:Y:S01]  /*5160*/  HADD2.F32 R41, -RZ, R101.H0_H0 ;  /* 0x20000065ff297230 */ /* 0x028fe20000004100 */
[----:B------:R-:W-:Y:S01]  /*5170*/  IADD3 R40, P3, R20, UR46, RZ ;  /* 0x0000002e14287c10 */ /* 0x000fe2000ff7e0ff */
[----:B------:R-:W-:Y:S01]  /*5180*/  BSSY B1, `(.L_x_122) ;  /* 0x000000b000017945 */ /* 0x000fe20003800000 */
[----:B------:R-:W-:Y:S02]  /*5190*/  ISETP.GT.AND P0, PT, R4, 0x19, P0 ;  /* 0x000000190400780c */ /* 0x000fe40000704270 */
[----:B------:R-:W-:-:S04]  /*51a0*/  FMUL R41, R41, R90 ;  /* 0x0000005a29297220 */ /* 0x000fc80000400000 */
[----:B------:R-:W-:-:S05]  /*51b0*/  FFMA R41, R52, R23, R41 ;  /* 0x0000001734297223 */ /* 0x000fca0000000029 */
[----:B------:R-:W-:Y:S02]  /*51c0*/  F2FP.F16.F32.PACK_AB R42, RZ, R41 ;  /* 0x00000029ff2a723e */ /* 0x000fe400000000ff */
[----:B------:R-:W-:Y:S02]  /*51d0*/  IADD3.X R41, R21, UR39, RZ, P3, !PT ;  /* 0x0000002715297c10 */ /* 0x000fe40009ffe4ff */
[----:B-1----:R-:W-:-:S03]  /*51e0*/  IADD3 R14, P3, R67, R14, RZ ;  /* 0x0000000e430e7210 */ /* 0x002fc60007f7e0ff */
[----:B------:R1:W-:Y:S02]  /*51f0*/  @P2 STG.E.U16 desc[UR54][R40.64], R42 ;  /* 0x0000002a28002986 */ /* 0x0003e4000c101536 */
[----:B------:R-:W-:Y:S01]  /*5200*/  IMAD.X R15, R15, 0x1, R5, P3 ;  /* 0x000000010f0f7824 */ /* 0x000fe200018e0605 */
[----:B------:R-:W-:Y:S07]  /*5210*/  @!P0 BRA `(.L_x_123) ;  /* 0x0000000000048947 */ /* 0x000fee0003800000 */
[----:B------:R3:W5:Y:S02]  /*5220*/  LDG.E.LTC128B.U16 R101, desc[UR54][R14.64] ;  /* 0x000000360e657981 */ /* 0x000764000c1e1520 */
.L_x_123:
[----:B------:R-:W-:Y:S05]  /*5230*/  BSYNC B1 ;  /* 0x0000000000017941 */ /* 0x000fea0003800000 */
.L_x_122:
        /* <DEDUP_REMOVED lines=13> */
.L_x_125:
[----:B------:R-:W-:Y:S05]  /*5310*/  BSYNC B1 ;  /* 0x0000000000017941 */ /* 0x000fea0003800000 */
.L_x_124:
        /* <DEDUP_REMOVED lines=8> */
[----:B-1----:R-:W-:Y:S02]  /*53a0*/  PRMT R40, R21, 0x7610, R40 ;  /* 0x0000761015287816 */ /* 0x002fe40000000028 */
[----:B------:R-:W-:-:S03]  /*53b0*/  IADD3 R20, P0, R67, R56, RZ ;  /* 0x0000003843147210 */ /* 0x000fc60007f1e0ff */
[----:B------:R1:W-:Y:S02]  /*53c0*/  @P2 STG.E.U16 desc[UR54][R14.64], R40 ;  /* 0x000000280e002986 */ /* 0x0003e4000c101536 */
[----:B------:R-:W-:Y:S01]  /*53d0*/  IMAD.X R21, R57, 0x1, R5, P0 ;  /* 0x0000000139157824 */ /* 0x000fe200000e0605 */
[----:B------:R-:W-:Y:S07]  /*53e0*/  @!P1 BRA `(.L_x_127) ;  /* 0x0000000000049947 */ /* 0x000fee0003800000 */
[----:B------:R3:W5:Y:S02]  /*53f0*/  LDG.E.LTC128B.U16 R101, desc[UR54][R20.64] ;  /* 0x0000003614657981 */ /* 0x000764000c1e1520 */
.L_x_127:
[----:B------:R-:W-:Y:S05]  /*5400*/  BSYNC B1 ;  /* 0x0000000000017941 */ /* 0x000fea0003800000 */
.L_x_126:
[----:B-1---5:R-:W-:Y:S01]  /*5410*/  HADD2.F32 R15, -RZ, R101.H0_H0 ;  /* 0x20000065ff0f7230 */ /* 0x022fe20000004100 */
[----:B------:R-:W-:Y:S01]  /*5420*/  ISETP.GT.AND P0, PT, R3, 0x180, PT ;  /* 0x000001800300780c */ /* 0x000fe20003f04270 */
[----:B------:R-:W-:Y:S03]  /*5430*/  BSSY B1, `(.L_x_128) ;  /* 0x000000c000017945 */ /* 0x000fe60003800000 */
[----:B------:R-:W-:Y:S01]  /*5440*/  FMUL R14, R15, R90 ;  /* 0x0000005a0f0e7220 */ /* 0x000fe20000400000 */
[----:B------:R-:W-:-:S03]  /*5450*/  ISETP.GT.AND P2, PT, R4, RZ, P0 ;  /* 0x000000ff0400720c */ /* 0x000fc60000744270 */
[----:B------:R-:W-:Y:S01]  /*5460*/  FFMA R55, R55, R23, R14 ;  /* 0x0000001737377223 */ /* 0x000fe2000000000e */
[----:B------:R-:W-:-:S04]  /*5470*/  IADD3 R14, P3, R74, UR47, RZ ;  /* 0x0000002f4a0e7c10 */ /* 0x000fc8000ff7e0ff */
[----:B------:R-:W-:Y:S02]  /*5480*/  F2FP.F16.F32.PACK_AB R55, RZ, R55 ;  /* 0x00000037ff37723e */ /* 0x000fe400000000ff */
[----:B------:R-:W-:-:S05]  /*5490*/  IADD3.X R15, R75, UR39, RZ, P3, !PT ;  /* 0x000000274b0f7c10 */ /* 0x000fca0009ffe4ff */
[----:B------:R1:W-:Y:S01]  /*54a0*/  @P1 STG.E.U16 desc[UR54][R14.64], R55 ;  /* 0x000000370e001986 */ /* 0x0003e2000c101536 */
[----:B------:R-:W-:Y:S05]  /*54b0*/  @!P2 BRA `(.L_x_129) ;  /* 0x00000000000ca947 */ /* 0x000fea0003800000 */
[----:B-1----:R-:W-:-:S05]  /*54c0*/  IADD3 R14, P1, R6, R73, RZ ;  /* 0x00000049060e7210 */ /* 0x002fca0007f3e0ff */
[----:B------:R-:W-:-:S05]  /*54d0*/  IMAD.X R15, R7, 0x1, R5, P1 ;  /* 0x00000001070f7824 */ /* 0x000fca00008e0605 */
[----:B------:R1:W5:Y:S03]  /*54e0*/  LDG.E.LTC128B.U16 R101, desc[UR54][R14.64] ;  /* 0x000000360e657981 */ /* 0x000366000c1e1520 */
.L_x_129:
[----:B------:R-:W-:Y:S05]  /*54f0*/  BSYNC B1 ;  /* 0x0000000000017941 */ /* 0x000fea0003800000 */
.L_x_128:
[----:B-1---5:R-:W-:Y:S01]  /*5500*/  HADD2.F32 R15, -RZ, R101.H0_H0 ;  /* 0x20000065ff0f7230 */ /* 0x022fe20000004100 */
[----:B------:R-:W-:Y:S01]  /*5510*/  IADD3 R14, P1, R8, UR40, RZ ;  /* 0x00000028080e7c10 */ /* 0x000fe2000ff3e0ff */
[----:B------:R-:W-:Y:S01]  /*5520*/  BSSY B1, `(.L_x_130) ;  /* 0x000000b000017945 */ /* 0x000fe20003800000 */
[----:B------:R-:W-:Y:S02]  /*5530*/  ISETP.GT.AND P3, PT, R4, 0x1, P0 ;  /* 0x000000010400780c */ /* 0x000fe40000764270 */
[----:B------:R-:W-:-:S04]  /*5540*/  FMUL R15, R15, R90 ;  /* 0x0000005a0f0f7220 */ /* 0x000fc80000400000 */
[----:B------:R-:W-:-:S05]  /*5550*/  FFMA R15, R24, R23, R15 ;  /* 0x00000017180f7223 */ /* 0x000fca000000000f */
[----:B---3--:R-:W-:Y:S02]  /*5560*/  F2FP.F16.F32.PACK_AB R20, RZ, R15 ;  /* 0x0000000fff14723e */ /* 0x008fe400000000ff */
[----:B------:R-:W-:-:S05]  /*5570*/  IADD3.X R15, R9, UR39, RZ, P1, !PT ;  /* 0x00000027090f7c10 */ /* 0x000fca0008ffe4ff */
[----:B------:R1:W-:Y:S01]  /*5580*/  @P2 STG.E.U16 desc[UR54][R14.64], R20 ;  /* 0x000000140e002986 */ /* 0x0003e2000c101536 */
[----:B------:R-:W-:Y:S05]  /*5590*/  @!P3 BRA `(.L_x_131) ;  /* 0x00000000000cb947 */ /* 0x000fea0003800000 */
[----:B-1----:R-:W-:-:S05]  /*55a0*/  IADD3 R14, P1, R6, R77, RZ ;  /* 0x0000004d060e7210 */ /* 0x002fca0007f3e0ff */
[----:B------:R-:W-:-:S05]  /*55b0*/  IMAD.X R15, R7, 0x1, R5, P1 ;  /* 0x00000001070f7824 */ /* 0x000fca00008e0605 */
[----:B------:R3:W5:Y:S03]  /*55c0*/  LDG.E.LTC128B.U16 R101, desc[UR54][R14.64] ;  /* 0x000000360e657981 */ /* 0x000766000c1e1520 */
.L_x_131:
[----:B------:R-:W-:Y:S05]  /*55d0*/  BSYNC B1 ;  /* 0x0000000000017941 */ /* 0x000fea0003800000 */
.L_x_130:
[----:B-1-3-5:R-:W-:Y:S01]  /*55e0*/  HADD2.F32 R15, -RZ, R101.H0_H0 ;  /* 0x20000065ff0f7230 */ /* 0x02afe20000004100 */
        /* <DEDUP_REMOVED lines=13> */
.L_x_133:
[----:B------:R-:W-:Y:S05]  /*56c0*/  BSYNC B1 ;  /* 0x0000000000017941 */ /* 0x000fea0003800000 */
.L_x_132:
[----:B-----5:R-:W-:Y:S01]  /*56d0*/  HADD2.F32 R3, -RZ, R101.H0_H0 ;  /* 0x20000065ff037230 */ /* 0x020fe20000004100 */
[----:B-1-3--:R-:W-:Y:S01]  /*56e0*/  IADD3 R14, P4, R12, UR40, RZ ;  /* 0x000000280c0e7c10 */ /* 0x00afe2000ff9e0ff */
[----:B------:R-:W-:Y:S01]  /*56f0*/  BSSY B1, `(.L_x_134) ;  /* 0x000000b000017945 */ /* 0x000fe20003800000 */
[----:B------:R-:W-:Y:S02]  /*5700*/  ISETP.GT.AND P3, PT, R4, 0x1, P1 ;  /* 0x000000010400780c */ /* 0x000fe40000f64270 */
[----:B------:R-:W-:Y:S01]  /*5710*/  FMUL R3, R3, R90 ;  /* 0x0000005a03037220 */ /* 0x000fe20000400000 */
[----:B------:R-:W-:-:S03]  /*5720*/  IADD3.X R15, R13, UR39, RZ, P4, !PT ;  /* 0x000000270d0f7c10 */ /* 0x000fc6000a7fe4ff */
[----:B------:R-:W-:-:S05]  /*5730*/  FFMA R3, R26, R23, R3 ;  /* 0x000000171a037223 */ /* 0x000fca0000000003 */
[----:B------:R-:W-:-:S05]  /*5740*/  F2FP.F16.F32.PACK_AB R3, RZ, R3 ;  /* 0x00000003ff03723e */ /* 0x000fca00000000ff */
[----:B------:R1:W-:Y:S01]  /*5750*/  @P2 STG.E.U16 desc[UR54][R14.64], R3 ;  /* 0x000000030e002986 */ /* 0x0003e2000c101536 */
[----:B------:R-:W-:Y:S05]  /*5760*/  @!P3 BRA `(.L_x_135) ;  /* 0x00000000000cb947 */ /* 0x000fea0003800000 */
[----:B-1----:R-:W-:-:S05]  /*5770*/  IADD3 R14, P2, R10, R77, RZ ;  /* 0x0000004d0a0e7210 */ /* 0x002fca0007f5e0ff */
[----:B------:R-:W-:-:S05]  /*5780*/  IMAD.X R15, R11, 0x1, R5, P2 ;  /* 0x000000010b0f7824 */ /* 0x000fca00010e0605 */
[----:B------:R3:W5:Y:S03]  /*5790*/  LDG.E.LTC128B.U16 R101, desc[UR54][R14.64] ;  /* 0x000000360e657981 */ /* 0x000766000c1e1520 */
.L_x_135:
[----:B------:R-:W-:Y:S05]  /*57a0*/  BSYNC B1 ;  /* 0x0000000000017941 */ /* 0x000fea0003800000 */
.L_x_134:
[----:B-1---5:R-:W-:Y:S01]  /*57b0*/  HADD2.F32 R3, -RZ, R101.H0_H0 ;  /* 0x20000065ff037230 */ /* 0x022fe20000004100 */
[----:B------:R-:W-:Y:S01]  /*57c0*/  ISETP.GT.AND P2, PT, R4, 0x8, P0 ;  /* 0x000000080400780c */ /* 0x000fe20000744270 */
[----:B------:R-:W-:Y:S03]  /*57d0*/  BSSY B1, `(.L_x_136) ;  /* 0x000000b000017945 */ /* 0x000fe60003800000 */
[----:B---3--:R-:W-:-:S04]  /*57e0*/  FMUL R14, R3, R90 ;  /* 0x0000005a030e7220 */ /* 0x008fc80000400000 */
        /* <DEDUP_REMOVED lines=9> */
.L_x_137:
[----:B------:R-:W-:Y:S05]  /*5880*/  BSYNC B1 ;  /* 0x0000000000017941 */ /* 0x000fea0003800000 */
.L_x_136:
        /* <DEDUP_REMOVED lines=13> */
.L_x_139:
[----:B------:R-:W-:Y:S05]  /*5960*/  BSYNC B1 ;  /* 0x0000000000017941 */ /* 0x000fea0003800000 */
.L_x_138:
        /* <DEDUP_REMOVED lines=13> */
.L_x_141:
[----:B------:R-:W-:Y:S05]  /*5a40*/  BSYNC B1 ;  /* 0x0000000000017941 */ /* 0x000fea0003800000 */
.L_x_140:
        /* <DEDUP_REMOVED lines=13> */
.L_x_143:
[----:B------:R-:W-:Y:S05]  /*5b20*/  BSYNC B1 ;  /* 0x0000000000017941 */ /* 0x000fea0003800000 */
.L_x_142:
        /* <DEDUP_REMOVED lines=13> */
.L_x_145:
[----:B------:R-:W-:Y:S05]  /*5c00*/  BSYNC B1 ;  /* 0x0000000000017941 */ /* 0x000fea0003800000 */
.L_x_144:
        /* <DEDUP_REMOVED lines=13> */
.L_x_147:
[----:B------:R-:W-:Y:S05]  /*5ce0*/  BSYNC B1 ;  /* 0x0000000000017941 */ /* 0x000fea0003800000 */
.L_x_146:
        /* <DEDUP_REMOVED lines=13> */
.L_x_149:
[----:B------:R-:W-:Y:S05]  /*5dc0*/  BSYNC B1 ;  /* 0x0000000000017941 */ /* 0x000fea0003800000 */
.L_x_148:
        /* <DEDUP_REMOVED lines=13> */
.L_x_151:
[----:B------:R-:W-:Y:S05]  /*5ea0*/  BSYNC B1 ;  /* 0x0000000000017941 */ /* 0x000fea0003800000 */
.L_x_150:
        /* <DEDUP_REMOVED lines=13> */
.L_x_153:
[----:B------:R-:W-:Y:S05]  /*5f80*/  BSYNC B1 ;  /* 0x0000000000017941 */ /* 0x000fea0003800000 */
.L_x_152:
[----:B-----5:R-:W-:Y:S01]  /*5f90*/  HADD2.F32 R3, -RZ, R101.H0_H0 ;  /* 0x20000065ff037230 */ /* 0x020fe20000004100 */
[----:B-1-3--:R-:W-:Y:S01]  /*5fa0*/  IADD3 R14, P3, R8, UR46, RZ ;  /* 0x0000002e080e7c10 */ /* 0x00afe2000ff7e0ff */
[----:B------:R-:W-:Y:S01]  /*5fb0*/  BSSY B1, `(.L_x_154) ;  /* 0x000000b000017945 */ /* 0x000fe20003800000 */
[----:B------:R-:W-:Y:S02]  /*5fc0*/  ISETP.GT.AND P0, PT, R4, 0x19, P0 ;  /* 0x000000190400780c */ /* 0x000fe40000704270 */
[----:B------:R-:W-:Y:S01]  /*5fd0*/  FMUL R3, R3, R90 ;  /* 0x0000005a03037220 */ /* 0x000fe20000400000 */
[----:B------:R-:W-:Y:S02]  /*5fe0*/  IADD3.X R15, R9, UR39, RZ, P3, !PT ;  /* 0x00000027090f7c10 */ /* 0x000fe40009ffe4ff */
[----:B----4-:R-:W-:Y:S01]  /*5ff0*/  IADD3 R6, P3, R6, R67, RZ ;  /* 0x0000004306067210 */ /* 0x010fe20007f7e0ff */
[----:B------:R-:W-:-:S04]  /*6000*/  FFMA R3, R36, R23, R3 ;  /* 0x0000001724037223 */ /* 0x000fc80000000003 */
[----:B------:R-:W-:Y:S01]  /*6010*/  IMAD.X R7, R7, 0x1, R5, P3 ;  /* 0x0000000107077824 */ /* 0x000fe200018e0605 */
[----:B------:R-:W-:-:S05]  /*6020*/  F2FP.F16.F32.PACK_AB R3, RZ, R3 ;  /* 0x00000003ff03723e */ /* 0x000fca00000000ff */
[----:B------:R1:W-:Y:S01]  /*6030*/  @P2 STG.E.U16 desc[UR54][R14.64], R3 ;  /* 0x000000030e002986 */ /* 0x0003e2000c101536 */
[----:B------:R-:W-:Y:S05]  /*6040*/  @!P0 BRA `(.L_x_155) ;  /* 0x0000000000048947 */ /* 0x000fea0003800000 */
[----:B------:R3:W5:Y:S02]  /*6050*/  LDG.E.LTC128B.U16 R101, desc[UR54][R6.64] ;  /* 0x0000003606657981 */ /* 0x000764000c1e1520 */
.L_x_155:
[----:B------:R-:W-:Y:S05]  /*6060*/  BSYNC B1 ;  /* 0x0000000000017941 */ /* 0x000fea0003800000 */
.L_x_154:
        /* <DEDUP_REMOVED lines=13> */
.L_x_157:
[----:B------:R-:W-:Y:S05]  /*6140*/  BSYNC B1 ;  /* 0x0000000000017941 */ /* 0x000fea0003800000 */
.L_x_156:
[----:B-----5:R-:W-:Y:S01]  /*6150*/  HADD2.F32 R3, -RZ, R101.H0_H0 ;  /* 0x20000065ff037230 */ /* 0x020fe20000004100 */
[----:B-1-3--:R-:W-:Y:S01]  /*6160*/  IADD3 R6, P0, R12, UR46, RZ ;  /* 0x0000002e0c067c10 */ /* 0x00afe2000ff1e0ff */
[----:B------:R-:W-:Y:S01]  /*6170*/  BSSY B1, `(.L_x_158) ;  /* 0x000000b000017945 */ /* 0x000fe20003800000 */
[----:B------:R-:W-:Y:S02]  /*6180*/  ISETP.GT.AND P1, PT, R4, 0x19, P1 ;  /* 0x000000190400780c */ /* 0x000fe40000f24270 */
[----:B------:R-:W-:Y:S01]  /*6190*/  FMUL R3, R3, R90 ;  /* 0x0000005a03037220 */ /* 0x000fe20000400000 */
[----:B------:R-:W-:Y:S02]  /*61a0*/  IADD3.X R7, R13, UR39, RZ, P0, !PT ;  /* 0x000000270d077c10 */ /* 0x000fe400087fe4ff */
[----:B------:R-:W-:Y:S01]  /*61b0*/  IADD3 R4, P0, R10, R67, RZ ;  /* 0x000000430a047210 */ /* 0x000fe20007f1e0ff */
[----:B------:R-:W-:-:S04]  /*61c0*/  FFMA R3, R38, R23, R3 ;  /* 0x0000001726037223 */ /* 0x000fc80000000003 */
[----:B------:R-:W-:Y:S01]  /*61d0*/  IMAD.X R5, R11, 0x1, R5, P0 ;  /* 0x000000010b057824 */ /* 0x000fe200000e0605 */
[----:B------:R-:W-:-:S05]  /*61e0*/  F2FP.F16.F32.PACK_AB R3, RZ, R3 ;  /* 0x00000003ff03723e */ /* 0x000fca00000000ff */
[----:B------:R1:W-:Y:S01]  /*61f0*/  @P3 STG.E.U16 desc[UR54][R6.64], R3 ;  /* 0x0000000306003986 */ /* 0x0003e2000c101536 */
[----:B------:R-:W-:Y:S05]  /*6200*/  @!P1 BRA `(.L_x_159) ;  /* 0x0000000000049947 */ /* 0x000fea0003800000 */
[----:B------:R3:W5:Y:S02]  /*6210*/  LDG.E.LTC128B.U16 R101, desc[UR54][R4.64] ;  /* 0x0000003604657981 */ /* 0x000764000c1e1520 */
.L_x_159:
[----:B------:R-:W-:Y:S05]  /*6220*/  BSYNC B1 ;  /* 0x0000000000017941 */ /* 0x000fea0003800000 */
.L_x_158:
[----:B------:R-:W-:Y:S05]  /*6230*/  @!P1 BRA `(.L_x_160) ;  /* 0x00000018003c9947 */ /* 0x000fea0003800000 */
[----:B-----5:R-:W-:-:S05]  /*6240*/  HADD2.F32 R101, -RZ, R101.H0_H0 ;  /* 0x20000065ff657230 */ /* 0x020fca0000004100 */
[----:B---3--:R-:W-:-:S04]  /*6250*/  FMUL R4, R101, R90 ;  /* 0x0000005a65047220 */ /* 0x008fc80000400000 */
[----:B------:R-:W-:Y:S01]  /*6260*/  FFMA R39, R39, R23, R4 ;  /* 0x0000001727277223 */ /* 0x000fe20000000004 */
[----:B------:R-:W-:-:S04]  /*6270*/  IADD3 R4, P0, R12, UR47, RZ ;  /* 0x0000002f0c047c10 */ /* 0x000fc8000ff1e0ff */
[----:B------:R-:W-:Y:S02]  /*6280*/  F2FP.F16.F32.PACK_AB R39, RZ, R39 ;  /* 0x00000027ff27723e */ /* 0x000fe400000000ff */
[----:B------:R-:W-:-:S05]  /*6290*/  IADD3.X R5, R13, UR39, RZ, P0, !PT ;  /* 0x000000270d057c10 */ /* 0x000fca00087fe4ff */
[----:B------:R4:W-:Y:S01]  /*62a0*/  STG.E.U16 desc[UR54][R4.64], R39 ;  /* 0x0000002704007986 */ /* 0x0009e2000c101536 */
[----:B------:R-:W-:Y:S05]  /*62b0*/  BRA `(.L_x_160) ;  /* 0x00000018001c7947 */ /* 0x000fea0003800000 */
.L_x_35:
[----:B------:R-:W-:Y:S01]  /*62c0*/  ULDC.64 UR4, c[0x0][0x5c0] ;  /* 0x0001700000047ab9 */ /* 0x000fe20000000a00 */
[-C--:B------:R-:W-:Y:S01]  /*62d0*/  FMUL R72, R72, R23.reuse ;  /* 0x0000001748487220 */ /* 0x080fe20000400000 */
[----:B------:R-:W-:Y:S01]  /*62e0*/  LEA R10, P0, R104, UR4, 0x1 ;  /* 0x00000004680a7c11 */ /* 0x000fe2000f8008ff */
[-C--:B------:R-:W-:Y:S01]  /*62f0*/  FMUL R73, R73, R23.reuse ;  /* 0x0000001749497220 */ /* 0x080fe20000400000 */
[----:B------:R-:W-:Y:S01]  /*6300*/  ISETP.GT.AND P4, PT, R4, 0x1, P1 ;  /* 0x000000010400780c */ /* 0x000fe20000f84270 */
[-C--:B------:R-:W-:Y:S01]  /*6310*/  FMUL R74, R74, R23.reuse ;  /* 0x000000174a4a7220 */ /* 0x080fe20000400000 */
[----:B------:R-:W-:Y:S01]  /*6320*/  LEA.HI.X R11, R104, UR5, R101, 0x1, P0 ;  /* 0x00000005680b7c11 */ /* 0x000fe200080f0c65 */
[-C--:B------:R-:W-:Y:S01]  /*6330*/  FMUL R75, R75, R23.reuse ;  /* 0x000000174b4b7220 */ /* 0x080fe20000400000 */
[----:B------:R-:W-:Y:S01]  /*6340*/  F2FP.F16.F32.PACK_AB R72, RZ, R72 ;  /* 0x00000048ff48723e */ /* 0x000fe200000000ff */
[-C--:B------:R-:W-:Y:S01]  /*6350*/  FMUL R76, R76, R23.reuse ;  /* 0x000000174c4c7220 */ /* 0x080fe20000400000 */
[----:B------:R-:W-:Y:S01]  /*6360*/  ISETP.GT.AND P0, PT, R3, 0x8, PT ;  /* 0x000000080300780c */ /* 0x000fe20003f04270 */
[-C--:B------:R-:W-:Y:S01]  /*6370*/  FMUL R77, R77, R23.reuse ;  /* 0x000000174d4d7220 */ /* 0x080fe20000400000 */
[----:B------:R-:W-:Y:S01]  /*6380*/  LEA R14, P5, R12, R10, 0x4 ;  /* 0x0000000a0c0e7211 */ /* 0x000fe200078a20ff */
[----:B------:R-:W-:Y:S01]  /*6390*/  @P3 STG.E.U16 desc[UR54][R10.64], R72 ;  /* 0x000000480a003986 */ /* 0x000fe2000c101536 */
[----:B------:R-:W-:Y:S01]  /*63a0*/  ISETP.GT.AND P3, PT, R4, 0x1, P0 ;  /* 0x000000010400780c */ /* 0x000fe20000764270 */
[----:B------:R-:W-:Y:S01]  /*63b0*/  FMUL R78, R78, R23 ;  /* 0x000000174e4e7220 */ /* 0x000fe20000400000 */
[----:B------:R-:W-:Y:S01]  /*63c0*/  ISETP.GT.AND P2, PT, R4, RZ, P0 ;  /* 0x000000ff0400720c */ /* 0x000fe20000744270 */
[----:B------:R-:W-:Y:S01]  /*63d0*/  @P4 IMAD.MOV.U32 R6, RZ, RZ, R10 ;  /* 0x000000ffff064224 */ /* 0x000fe200078e000a */
[----:B------:R-:W-:Y:S01]  /*63e0*/  LEA.HI.X R15, R12, R11, R13, 0x4, P5 ;  /* 0x0000000b0c0f7211 */ /* 0x000fe200028f240d */
[----:B------:R-:W-:Y:S01]  /*63f0*/  @P4 IMAD.MOV.U32 R7, RZ, RZ, R11 ;  /* 0x000000ffff074224 */ /* 0x000fe200078e000b */
[----:B------:R-:W-:Y:S01]  /*6400*/  F2FP.F16.F32.PACK_AB R73, RZ, R73 ;  /* 0x00000049ff49723e */ /* 0x000fe200000000ff */
[-C--:B------:R-:W-:Y:S01]  /*6410*/  FMUL R79, R79, R23.reuse ;  /* 0x000000174f4f7220 */ /* 0x080fe20000400000 */
[----:B------:R-:W-:Y:S01]  /*6420*/  ISETP.GT.AND P5, PT, R4, 0x8, P1 ;  /* 0x000000080400780c */ /* 0x000fe20000fa4270 */
[-C--:B------:R-:W-:Y:S01]  /*6430*/  FMUL R80, R80, R23.reuse ;  /* 0x0000001750507220 */ /* 0x080fe20000400000 */
[----:B------:R-:W-:Y:S01]  /*6440*/  F2FP.F16.F32.PACK_AB R74, RZ, R74 ;  /* 0x0000004aff4a723e */ /* 0x000fe200000000ff */
[----:B------:R0:W-:Y:S01]  /*6450*/  @P4 STG.E.U16 desc[UR54][R6.64+0x2], R73 ;  /* 0x0000024906004986 */ /* 0x0001e2000c101536 */
[C---:B------:R-:W-:Y:S01]  /*6460*/  ISETP.GT.AND P4, PT, R4.reuse, 0x9, P1 ;  /* 0x000000090400780c */ /* 0x040fe20000f84270 */
[----:B------:R-:W-:Y:S01]  /*6470*/  FMUL R81, R81, R23 ;  /* 0x0000001751517220 */ /* 0x000fe20000400000 */
[----:B------:R-:W-:Y:S01]  /*6480*/  F2FP.F16.F32.PACK_AB R75, RZ, R75 ;  /* 0x0000004bff4b723e */ /* 0x000fe200000000ff */
[----:B------:R-:W-:Y:S01]  /*6490*/  @P2 STG.E.U16 desc[UR54][R14.64], R74 ;  /* 0x0000004a0e002986 */ /* 0x000fe2000c101536 */
[----:B------:R-:W-:Y:S01]  /*64a0*/  ISETP.GT.AND P2, PT, R4, 0x8, P0 ;  /* 0x000000080400780c */ /* 0x000fe20000744270 */
[-C--:B------:R-:W-:Y:S01]  /*64b0*/  FMUL R82, R82, R23.reuse ;  /* 0x0000001752527220 */ /* 0x080fe20000400000 */
[----:B------:R-:W-:Y:S01]  /*64c0*/  F2FP.F16.F32.PACK_AB R76, RZ, R76 ;  /* 0x0000004cff4c723e */ /* 0x000fe200000000ff */
[----:B------:R-:W-:Y:S01]  /*64d0*/  FMUL R83, R83, R23 ;  /* 0x0000001753537220 */ /* 0x000fe20000400000 */
[----:B------:R-:W-:Y:S01]  /*64e0*/  F2FP.F16.F32.PACK_AB R77, RZ, R77 ;  /* 0x0000004dff4d723e */ /* 0x000fe200000000ff */
[----:B------:R-:W-:Y:S01]  /*64f0*/  FMUL R84, R84, R23 ;  /* 0x0000001754547220 */ /* 0x000fe20000400000 */
[----:B------:R-:W-:Y:S01]  /*6500*/  F2FP.F16.F32.PACK_AB R78, RZ, R78 ;  /* 0x0000004eff4e723e */ /* 0x000fe200000000ff */
[----:B0-----:R-:W-:Y:S01]  /*6510*/  @P3 IMAD.MOV.U32 R6, RZ, RZ, R14 ;  /* 0x000000ffff063224 */ /* 0x001fe200078e000e */
[----:B------:R-:W-:Y:S01]  /*6520*/  F2FP.F16.F32.PACK_AB R79, RZ, R79 ;  /* 0x0000004fff4f723e */ /* 0x000fe200000000ff */
[----:B------:R-:W-:Y:S01]  /*6530*/  @P3 IMAD.MOV.U32 R7, RZ, RZ, R15 ;  /* 0x000000ffff073224 */ /* 0x000fe200078e000f */
[----:B------:R-:W-:Y:S01]  /*6540*/  F2FP.F16.F32.PACK_AB R80, RZ, R80 ;  /* 0x00000050ff50723e */ /* 0x000fe200000000ff */
[----:B------:R-:W-:Y:S01]  /*6550*/  FMUL R85, R85, R23 ;  /* 0x0000001755557220 */ /* 0x000fe20000400000 */
[----:B------:R-:W-:Y:S01]  /*6560*/  F2FP.F16.F32.PACK_AB R81, RZ, R81 ;  /* 0x00000051ff51723e */ /* 0x000fe200000000ff */
[-C--:B------:R-:W-:Y:S01]  /*6570*/  FMUL R86, R86, R23.reuse ;  /* 0x0000001756567220 */ /* 0x080fe20000400000 */
[----:B------:R0:W-:Y:S01]  /*6580*/  @P3 STG.E.U16 desc[UR54][R6.64+0x2], R75 ;  /* 0x0000024b06003986 */ /* 0x0001e2000c101536 */
[----:B------:R-:W-:Y:S01]  /*6590*/  ISETP.GT.AND P3, PT, R4, 0x9, P0 ;  /* 0x000000090400780c */ /* 0x000fe20000764270 */
[-C--:B------:R-:W-:Y:S01]  /*65a0*/  FMUL R87, R87, R23.reuse ;  /* 0x0000001757577220 */ /* 0x080fe20000400000 */
[----:B------:R-:W-:Y:S01]  /*65b0*/  F2FP.F16.F32.PACK_AB R82, RZ, R82 ;  /* 0x00000052ff52723e */ /* 0x000fe200000000ff */
[----:B------:R-:W-:Y:S01]  /*65c0*/  FMUL R56, R56, R23 ;  /* 0x0000001738387220 */ /* 0x000fe20000400000 */
[----:B------:R-:W-:Y:S01]  /*65d0*/  F2FP.F16.F32.PACK_AB R83, RZ, R83 ;  /* 0x00000053ff53723e */ /* 0x000fe200000000ff */
[-C--:B------:R-:W-:Y:S01]  /*65e0*/  FMUL R57, R57, R23.reuse ;  /* 0x0000001739397220 */ /* 0x080fe20000400000 */
[----:B------:R-:W-:Y:S01]  /*65f0*/  F2FP.F16.F32.PACK_AB R84, RZ, R84 ;  /* 0x00000054ff54723e */ /* 0x000fe200000000ff */
[----:B------:R-:W-:Y:S01]  /*6600*/  FMUL R58, R58, R23 ;  /* 0x000000173a3a7220 */ /* 0x000fe20000400000 */
[----:B------:R-:W-:Y:S01]  /*6610*/  F2FP.F16.F32.PACK_AB R85, RZ, R85 ;  /* 0x00000055ff55723e */ /* 0x000fe200000000ff */
[----:B------:R-:W-:Y:S01]  /*6620*/  FMUL R59, R59, R23 ;  /* 0x000000173b3b7220 */ /* 0x000fe20000400000 */
[----:B------:R-:W-:Y:S01]  /*6630*/  F2FP.F16.F32.PACK_AB R86, RZ, R86 ;  /* 0x00000056ff56723e */ /* 0x000fe200000000ff */
[--C-:B0-----:R-:W-:Y:S01]  /*6640*/  @P5 IMAD.MOV.U32 R6, RZ, RZ, R10.reuse ;  /* 0x000000ffff065224 */ /* 0x101fe200078e000a */
        /* <DEDUP_REMOVED lines=13> */
[----:B------:R-:W-:Y:S01]  /*6720*/  PRMT R5, R58, 0x7610, R5 ;  /* 0x000076103a057816 */ /* 0x000fe20000000005 */
[-C--:B------:R-:W-:Y:S01]  /*6730*/  FMUL R65, R65, R23.reuse ;  /* 0x0000001741417220 */ /* 0x080fe20000400000 */
[----:B------:R-:W-:Y:S01]  /*6740*/  F2FP.F16.F32.PACK_AB R60, RZ, R60 ;  /* 0x0000003cff3c723e */ /* 0x000fe200000000ff */
[----:B------:R-:W-:Y:S01]  /*6750*/  FMUL R66, R66, R23 ;  /* 0x0000001742427220 */ /* 0x000fe20000400000 */
[----:B------:R-:W-:Y:S01]  /*6760*/  F2FP.F16.F32.PACK_AB R61, RZ, R61 ;  /* 0x0000003dff3d723e */ /* 0x000fe200000000ff */
[----:B0-----:R-:W-:Y:S01]  /*6770*/  @P4 IMAD.MOV.U32 R6, RZ, RZ, R10 ;  /* 0x000000ffff064224 */ /* 0x001fe200078e000a */
[----:B------:R-:W-:Y:S01]  /*6780*/  F2FP.F16.F32.PACK_AB R62, RZ, R62 ;  /* 0x0000003eff3e723e */ /* 0x000fe200000000ff */
[----:B------:R-:W-:Y:S01]  /*6790*/  @P4 IMAD.MOV.U32 R7, RZ, RZ, R11 ;  /* 0x000000ffff074224 */ /* 0x000fe200078e000b */
[----:B------:R-:W-:Y:S01]  /*67a0*/  F2FP.F16.F32.PACK_AB R63, RZ, R63 ;  /* 0x0000003fff3f723e */ /* 0x000fe200000000ff */
[-C--:B------:R-:W-:Y:S01]  /*67b0*/  FMUL R67, R67, R23.reuse ;  /* 0x0000001743437220 */ /* 0x080fe20000400000 */
[----:B------:R-:W-:Y:S01]  /*67c0*/  F2FP.F16.F32.PACK_AB R64, RZ, R64 ;  /* 0x00000040ff40723e */ /* 0x000fe200000000ff */
[-C--:B------:R-:W-:Y:S01]  /*67d0*/  FMUL R68, R68, R23.reuse ;  /* 0x0000001744447220 */ /* 0x080fe20000400000 */
[----:B------:R0:W-:Y:S01]  /*67e0*/  @P4 STG.E.U16 desc[UR54][R6.64+0x12], R77 ;  /* 0x0000124d06004986 */ /* 0x0001e2000c101536 */
[----:B------:R-:W-:Y:S01]  /*67f0*/  ISETP.GT.AND P4, PT, R4, 0x11, P1 ;  /* 0x000000110400780c */ /* 0x000fe20000f84270 */
[----:B------:R-:W-:Y:S01]  /*6800*/  FMUL R69, R69, R23 ;  /* 0x0000001745457220 */ /* 0x000fe20000400000 */
[----:B------:R-:W-:Y:S01]  /*6810*/  F2FP.F16.F32.PACK_AB R65, RZ, R65 ;  /* 0x00000041ff41723e */ /* 0x000fe200000000ff */
        /* <DEDUP_REMOVED lines=8> */
[--C-:B0-----:R-:W-:Y:S01]  /*68a0*/  @P2 IMAD.MOV.U32 R6, RZ, RZ, R14.reuse ;  /* 0x000000ffff062224 */ /* 0x101fe200078e000e */
[----:B------:R-:W-:Y:S01]  /*68b0*/  F2FP.F16.F32.PACK_AB R70, RZ, R70 ;  /* 0x00000046ff46723e */ /* 0x000fe200000000ff */
[--C-:B------:R-:W-:Y:S01]  /*68c0*/  @P2 IMAD.MOV.U32 R7, RZ, RZ, R15.reuse ;  /* 0x000000ffff072224 */ /* 0x100fe200078e000f */
        /* <DEDUP_REMOVED lines=37> */
[----:B------:R-:W-:-:S02]  /*6b20*/  @P5 IMAD.MOV.U32 R7, RZ, RZ, R11 ;  /* 0x000000ffff075224 */ /* 0x000fc400078e000b */
[-C--:B------:R-:W-:Y:S01]  /*6b30*/  FMUL R55, R55, R23.reuse ;  /* 0x0000001737377220 */ /* 0x080fe20000400000 */
[-C--:B------:R-:W-:Y:S01]  /*6b40*/  FMUL R25, R25, R23.reuse ;  /* 0x0000001719197220 */ /* 0x080fe20000400000 */
[----:B------:R-:W-:Y:S01]  /*6b50*/  F2FP.F16.F32.PACK_AB R24, RZ, R24 ;  /* 0x00000018ff18723e */ /* 0x000fe200000000ff */
[-C--:B------:R-:W-:Y:S01]  /*6b60*/  FMUL R26, R26, R23.reuse ;  /* 0x000000171a1a7220 */ /* 0x080fe20000400000 */
[----:B------:R0:W-:Y:S01]  /*6b70*/  @P5 STG.E.U16 desc[UR54][R6.64+0x20], R80 ;  /* 0x0000205006005986 */ /* 0x0001e2000c101536 */
[----:B------:R-:W-:Y:S01]  /*6b80*/  IADD3 R12, P5, R10, UR41, RZ ;  /* 0x000000290a0c7c10 */ /* 0x000fe2000ffbe0ff */
[----:B------:R-:W-:Y:S01]  /*6b90*/  FMUL R27, R27, R23 ;  /* 0x000000171b1b7220 */ /* 0x000fe20000400000 */
[----:B------:R-:W-:Y:S01]  /*6ba0*/  F2FP.F16.F32.PACK_AB R55, RZ, R55 ;  /* 0x00000037ff37723e */ /* 0x000fe200000000ff */
[-C--:B------:R-:W-:Y:S01]  /*6bb0*/  FMUL R28, R28, R23.reuse ;  /* 0x000000171c1c7220 */ /* 0x080fe20000400000 */
[----:B------:R-:W-:Y:S01]  /*6bc0*/  IADD3.X R13, R11, UR39, RZ, P5, !PT ;  /* 0x000000270b0d7c10 */ /* 0x000fe2000affe4ff */
        /* <DEDUP_REMOVED lines=15> */
[-C--:B------:R-:W-:Y:S01]  /*6cc0*/  FMUL R34, R34, R23.reuse ;  /* 0x0000001722227220 */ /* 0x080fe20000400000 */
[----:B------:R-:W-:Y:S01]  /*6cd0*/  ISETP.GT.AND P1, PT, R4, 0x19, P1 ;  /* 0x000000190400780c */ /* 0x000fe20000f24270 */
        /* <DEDUP_REMOVED lines=12> */
[----:B------:R-:W-:-:S02]  /*6da0*/  @P1 IMAD.MOV.U32 R8, RZ, RZ, R10 ;  /* 0x000000ffff081224 */ /* 0x000fc400078e000a */
[----:B------:R-:W-:Y:S01]  /*6db0*/  FMUL R39, R39, R23 ;  /* 0x0000001727277220 */ /* 0x000fe20000400000 */
[----:B------:R-:W-:Y:S01]  /*6dc0*/  @P1 IMAD.MOV.U32 R9, RZ, RZ, R11 ;  /* 0x000000ffff091224 */ /* 0x000fe200078e000b */
[----:B------:R0:W-:Y:S01]  /*6dd0*/  @P2 STG.E.U16 desc[UR54][R6.64+0x20], R82 ;  /* 0x0000205206002986 */ /* 0x0001e2000c101536 */
[C---:B------:R-:W-:Y:S02]  /*6de0*/  ISETP.GT.AND P2, PT, R4.reuse, 0x18, P0 ;  /* 0x000000180400780c */ /* 0x040fe40000744270 */
[----:B------:R-:W-:Y:S02]  /*6df0*/  ISETP.GT.AND P0, PT, R4, 0x19, P0 ;  /* 0x000000190400780c */ /* 0x000fe40000704270 */
[----:B------:R-:W-:Y:S02]  /*6e00*/  F2FP.F16.F32.PACK_AB R37, RZ, R37 ;  /* 0x00000025ff25723e */ /* 0x000fe400000000ff */
[----:B------:R-:W-:Y:S02]  /*6e10*/  F2FP.F16.F32.PACK_AB R38, RZ, R38 ;  /* 0x00000026ff26723e */ /* 0x000fe400000000ff */
[----:B------:R-:W-:Y:S01]  /*6e20*/  F2FP.F16.F32.PACK_AB R39, RZ, R39 ;  /* 0x00000027ff27723e */ /* 0x000fe200000000ff */
[----:B0-----:R-:W-:-:S02]  /*6e30*/  @P3 IMAD.MOV.U32 R6, RZ, RZ, R14 ;  /* 0x000000ffff063224 */ /* 0x001fc400078e000e */
[----:B------:R-:W-:-:S05]  /*6e40*/  @P3 IMAD.MOV.U32 R7, RZ, RZ, R15 ;  /* 0x000000ffff073224 */ /* 0x000fca00078e000f */
[----:B------:R0:W-:Y:S02]  /*6e50*/  @P3 STG.E.U16 desc[UR54][R6.64+0x22], R83 ;  /* 0x0000225306003986 */ /* 0x0001e4000c101536 */
[----:B0-----:R-:W-:Y:S02]  /*6e60*/  @P4 IMAD.MOV.U32 R6, RZ, RZ, R10 ;  /* 0x000000ffff064224 */ /* 0x001fe400078e000a */
[----:B------:R-:W-:-:S05]  /*6e70*/  @P4 IMAD.MOV.U32 R7, RZ, RZ, R11 ;  /* 0x000000ffff074224 */ /* 0x000fca00078e000b */
[----:B------:R0:W-:Y:S04]  /*6e80*/  @P4 STG.E.U16 desc[UR54][R6.64+0x30], R84 ;  /* 0x0000305406004986 */ /* 0x0001e8000c101536 */
[----:B------:R1:W-:Y:S01]  /*6e90*/  @P1 STG.E.U16 desc[UR54][R8.64+0x32], R85 ;  /* 0x0000325508001986 */ /* 0x0003e2000c101536 */
[----:B------:R-:W-:-:S04]  /*6ea0*/  ISETP.GT.AND P1, PT, R3, 0x80, PT ;  /* 0x000000800300780c */ /* 0x000fc80003f24270 */
[----:B------:R-:W-:Y:S02]  /*6eb0*/  ISETP.GT.AND P3, PT, R4, RZ, P1 ;  /* 0x000000ff0400720c */ /* 0x000fe40000f64270 */
[----:B0-----:R-:W-:Y:S01]  /*6ec0*/  IADD3 R6, P4, R10, UR40, RZ ;  /* 0x000000280a067c10 */ /* 0x001fe2000ff9e0ff */
[----:B-1----:R-:W-:-:S03]  /*6ed0*/  @P2 IMAD.MOV.U32 R8, RZ, RZ, R14 ;  /* 0x000000ffff082224 */ /* 0x002fc600078e000e */
[----:B------:R-:W-:Y:S01]  /*6ee0*/  IADD3.X R7, R11, UR39, RZ, P4, !PT ;  /* 0x000000270b077c10 */ /* 0x000fe2000a7fe4ff */
[----:B------:R-:W-:Y:S01]  /*6ef0*/  @P2 IMAD.MOV.U32 R9, RZ, RZ, R15 ;  /* 0x000000ffff092224 */ /* 0x000fe200078e000f */
[----:B------:R-:W-:-:S04]  /*6f00*/  IADD3 R20, P4, R14, UR41, RZ ;  /* 0x000000290e147c10 */ /* 0x000fc8000ff9e0ff */
[----:B------:R0:W-:Y:S01]  /*6f10*/  @P2 STG.E.U16 desc[UR54][R8.64+0x30], R86 ;  /* 0x0000305608002986 */ /* 0x0001e2000c101536 */
[----:B------:R-:W-:Y:S02]  /*6f20*/  ISETP.GT.AND P2, PT, R4, 0x1, P1 ;  /* 0x000000010400780c */ /* 0x000fe40000f44270 */
[----:B------:R-:W-:Y:S01]  /*6f30*/  IADD3.X R21, R15, UR39, RZ, P4, !PT ;  /* 0x000000270f157c10 */ /* 0x000fe2000a7fe4ff */
[----:B------:R-:W-:Y:S01]  /*6f40*/  @P0 STG.E.U16 desc[UR54][R14.64+0x32], R87 ;  /* 0x000032570e000986 */ /* 0x000fe2000c101536 */
[----:B------:R-:W-:-:S03]  /*6f50*/  ISETP.GT.AND P0, PT, R3, 0x88, PT ;  /* 0x000000880300780c */ /* 0x000fc60003f04270 */
[----:B------:R-:W-:Y:S01]  /*6f60*/  @P3 STG.E.U16 desc[UR54][R6.64], R56 ;  /* 0x0000003806003986 */ /* 0x000fe2000c101536 */
[----:B------:R-:W-:Y:S02]  /*6f70*/  ISETP.GT.AND P3, PT, R4, 0x1, P0 ;  /* 0x000000010400780c */ /* 0x000fe40000764270 */
[----:B0-----:R-:W-:-:S03]  /*6f80*/  IADD3 R8, P5, R14, UR40, RZ ;  /* 0x000000280e087c10 */ /* 0x001fc6000ffbe0ff */
[----:B------:R0:W-:Y:S01]  /*6f90*/  @P2 STG.E.U16 desc[UR54][R12.64], R57 ;  /* 0x000000390c002986 */ /* 0x0001e2000c101536 */
[C---:B------:R-:W-:Y:S02]  /*6fa0*/  ISETP.GT.AND P2, PT, R4.reuse, RZ, P0 ;  /* 0x000000ff0400720c */ /* 0x040fe40000744270 */
[----:B------:R-:W-:Y:S02]  /*6fb0*/  IADD3.X R9, R15, UR39, RZ, P5, !PT ;  /* 0x000000270f097c10 */ /* 0x000fe4000affe4ff */
[----:B------:R-:W-:Y:S02]  /*6fc0*/  ISETP.GT.AND P5, PT, R4, 0x8, P1 ;  /* 0x000000080400780c */ /* 0x000fe40000fa4270 */
[----:B0-----:R-:W-:-:S07]  /*6fd0*/  IADD3 R12, P4, R10, UR42, RZ ;  /* 0x0000002a0a0c7c10 */ /* 0x001fce000ff9e0ff */
[----:B------:R-:W-:Y:S01]  /*6fe0*/  @P2 STG.E.U16 desc[UR54][R8.64], R5 ;  /* 0x0000000508002986 */ /* 0x000fe2000c101536 */
[C---:B------:R-:W-:Y:S02]  /*6ff0*/  ISETP.GT.AND P2, PT, R4.reuse, 0x8, P0 ;  /* 0x000000080400780c */ /* 0x040fe40000744270 */
[C---:B------:R-:W-:Y:S01]  /*7000*/  IADD3.X R13, R11.reuse, UR39, RZ, P4, !PT ;  /* 0x000000270b0d7c10 */ /* 0x040fe2000a7fe4ff */
[----:B------:R0:W-:Y:S01]  /*7010*/  @P3 STG.E.U16 desc[UR54][R20.64], R59 ;  /* 0x0000003b14003986 */ /* 0x0001e2000c101536 */
[----:B------:R-:W-:Y:S02]  /*7020*/  ISETP.GT.AND P3, PT, R4, 0x9, P1 ;  /* 0x000000090400780c */ /* 0x000fe40000f64270 */
[----:B------:R-:W-:Y:S01]  /*7030*/  IADD3 R56, P4, R10, UR43, RZ ;  /* 0x0000002b0a387c10 */ /* 0x000fe2000ff9e0ff */
[----:B------:R1:W-:Y:S01]  /*7040*/  @P5 STG.E.U16 desc[UR54][R12.64], R60 ;  /* 0x0000003c0c005986 */ /* 0x0003e2000c101536 */
[----:B------:R-:W-:Y:S02]  /*7050*/  IADD3 R58, P5, R14, UR42, RZ ;  /* 0x0000002a0e3a7c10 */ /* 0x000fe4000ffbe0ff */
[----:B------:R-:W-:-:S02]  /*7060*/  IADD3.X R57, R11, UR39, RZ, P4, !PT ;  /* 0x000000270b397c10 */ /* 0x000fc4000a7fe4ff */
[----:B------:R-:W-:Y:S02]  /*7070*/  ISETP.GT.AND P4, PT, R4, 0x9, P0 ;  /* 0x000000090400780c */ /* 0x000fe40000784270 */
[----:B0-----:R-:W-:-:S03]  /*7080*/  IADD3.X R59, R15, UR39, RZ, P5, !PT ;  /* 0x000000270f3b7c10 */ /* 0x001fc6000affe4ff */
[----:B------:R0:W-:Y:S01]  /*7090*/  @P3 STG.E.U16 desc[UR54][R56.64], R61 ;  /* 0x0000003d38003986 */ /* 0x0001e2000c101536 */
[----:B------:R-:W-:Y:S02]  /*70a0*/  ISETP.GT.AND P3, PT, R4, 0x11, P1 ;  /* 0x000000110400780c */ /* 0x000fe40000f64270 */
[----:B-1----:R-:W-:Y:S01]  /*70b0*/  IADD3 R12, P5, R14, UR43, RZ ;  /* 0x0000002b0e0c7c10 */ /* 0x002fe2000ffbe0ff */
[----:B------:R-:W-:Y:S01]  /*70c0*/  @P2 STG.E.U16 desc[UR54][R58.64], R62 ;  /* 0x0000003e3a002986 */ /* 0x000fe2000c101536 */
[----:B------:R-:W-:Y:S02]  /*70d0*/  ISETP.GT.AND P2, PT, R4, 0x10, P1 ;  /* 0x000000100400780c */ /* 0x000fe40000f44270 */
[----:B------:R-:W-:Y:S02]  /*70e0*/  IADD3.X R13, R15, UR39, RZ, P5, !PT ;  /* 0x000000270f0d7c10 */ /* 0x000fe4000affe4ff */
[----:B------:R-:W-:-:S03]  /*70f0*/  IADD3 R20, P5, R10, UR44, RZ ;  /* 0x0000002c0a147c10 */ /* 0x000fc6000ffbe0ff */
[----:B------:R1:W-:Y:S01]  /*7100*/  @P4 STG.E.U16 desc[UR54][R12.64], R63 ;  /* 0x0000003f0c004986 */ /* 0x0003e2000c101536 */
[----:B------:R-:W-:Y:S02]  /*7110*/  IADD3 R60, P4, R10, UR45, RZ ;  /* 0x0000002d0a3c7c10 */ /* 0x000fe4000ff9e0ff */
[C---:B------:R-:W-:Y:S02]  /*7120*/  IADD3.X R21, R11.reuse, UR39, RZ, P5, !PT ;  /* 0x000000270b157c10 */ /* 0x040fe4000affe4ff */
[C---:B------:R-:W-:Y:S02]  /*7130*/  ISETP.GT.AND P5, PT, R4.reuse, 0x10, P0 ;  /* 0x000000100400780c */ /* 0x040fe400007a4270 */
[----:B0-----:R-:W-:Y:S01]  /*7140*/  IADD3.X R61, R11, UR39, RZ, P4, !PT ;  /* 0x000000270b3d7c10 */ /* 0x001fe2000a7fe4ff */
[----:B------:R0:W-:Y:S01]  /*7150*/  @P2 STG.E.U16 desc[UR54][R20.64], R64 ;  /* 0x0000004014002986 */ /* 0x0001e2000c101536 */
[C---:B------:R-:W-:Y:S02]  /*7160*/  ISETP.GT.AND P2, PT, R4.reuse, 0x18, P1 ;  /* 0x000000180400780c */ /* 0x040fe40000f44270 */
[----:B------:R-:W-:Y:S01]  /*7170*/  ISETP.GT.AND P1, PT, R4, 0x19, P1 ;  /* 0x000000190400780c */ /* 0x000fe20000f24270 */
[----:B------:R-:W-:Y:S01]  /*7180*/  @P3 STG.E.U16 desc[UR54][R60.64], R65 ;  /* 0x000000413c003986 */ /* 0x000fe2000c101536 */
[----:B-1----:R-:W-:-:S02]  /*7190*/  IADD3 R12, P4, R14, UR44, RZ ;  /* 0x0000002c0e0c7c10 */ /* 0x002fc4000ff9e0ff */
[----:B------:R-:W-:Y:S02]  /*71a0*/  ISETP.GT.AND P3, PT, R4, 0x11, P0 ;  /* 0x000000110400780c */ /* 0x000fe40000764270 */
[----:B------:R-:W-:Y:S02]  /*71b0*/  IADD3.X R13, R15, UR39, RZ, P4, !PT ;  /* 0x000000270f0d7c10 */ /* 0x000fe4000a7fe4ff */
[----:B------:R-:W-:-:S03]  /*71c0*/  IADD3 R56, P4, R14, UR45, RZ ;  /* 0x0000002d0e387c10 */ /* 0x000fc6000ff9e0ff */
[----:B------:R1:W-:Y:S01]  /*71d0*/  @P5 STG.E.U16 desc[UR54][R12.64], R66 ;  /* 0x000000420c005986 */ /* 0x0003e2000c101536 */
[C---:B0-----:R-:W-:Y:S02]  /*71e0*/  IADD3 R20, P5, R10.reuse, UR46, RZ ;  /* 0x0000002e0a147c10 */ /* 0x041fe4000ffbe0ff */
[----:B------:R-:W-:Y:S02]  /*71f0*/  IADD3.X R57, R15, UR39, RZ, P4, !PT ;  /* 0x000000270f397c10 */ /* 0x000fe4000a7fe4ff */
[----:B------:R-:W-:Y:S02]  /*7200*/  IADD3 R10, P4, R10, UR47, RZ ;  /* 0x0000002f0a0a7c10 */ /* 0x000fe4000ff9e0ff */
[C---:B------:R-:W-:Y:S01]  /*7210*/  IADD3.X R21, R11.reuse, UR39, RZ, P5, !PT ;  /* 0x000000270b157c10 */ /* 0x040fe2000affe4ff */
[----:B------:R-:W-:Y:S01]  /*7220*/  @P3 STG.E.U16 desc[UR54][R56.64], R67 ;  /* 0x0000004338003986 */ /* 0x000fe2000c101536 */
[----:B------:R-:W-:Y:S02]  /*7230*/  IADD3.X R11, R11, UR39, RZ, P4, !PT ;  /* 0x000000270b0b7c10 */ /* 0x000fe4000a7fe4ff */
[----:B------:R-:W-:Y:S01]  /*7240*/  ISETP.GT.AND P3, PT, R3, 0x100, PT ;  /* 0x000001000300780c */ /* 0x000fe20003f64270 */
[----:B------:R-:W-:Y:S01]  /*7250*/  @P2 STG.E.U16 desc[UR54][R20.64], R68 ;  /* 0x0000004414002986 */ /* 0x000fe2000c101536 */
[----:B-1----:R-:W-:-:S02]  /*7260*/  IADD3 R12, P2, R14, UR46, RZ ;  /* 0x0000002e0e0c7c10 */ /* 0x002fc4000ff5e0ff */
[----:B------:R-:W-:Y:S01]  /*7270*/  IADD3 R14, P5, R14, UR47, RZ ;  /* 0x0000002f0e0e7c10 */ /* 0x000fe2000ffbe0ff */
[----:B------:R0:W-:Y:S01]  /*7280*/  @P1 STG.E.U16 desc[UR54][R10.64], R69 ;  /* 0x000000450a001986 */ /* 0x0001e2000c101536 */
[C---:B------:R-:W-:Y:S02]  /*7290*/  ISETP.GT.AND P1, PT, R4.reuse, 0x18, P0 ;  /* 0x000000180400780c */ /* 0x040fe40000724270 */
[C---:B------:R-:W-:Y:S02]  /*72a0*/  ISETP.GT.AND P0, PT, R4.reuse, 0x19, P0 ;  /* 0x000000190400780c */ /* 0x040fe40000704270 */
[C---:B------:R-:W-:Y:S02]  /*72b0*/  IADD3.X R13, R15.reuse, UR39, RZ, P2, !PT ;  /* 0x000000270f0d7c10 */ /* 0x040fe400097fe4ff */
[----:B------:R-:W-:Y:S02]  /*72c0*/  ISETP.GT.AND P4, PT, R4, RZ, P3 ;  /* 0x000000ff0400720c */ /* 0x000fe40001f84270 */
[----:B------:R-:W-:-:S02]  /*72d0*/  IADD3.X R15, R15, UR39, RZ, P5, !PT ;  /* 0x000000270f0f7c10 */ /* 0x000fc4000affe4ff */
[----:B------:R-:W-:-:S03]  /*72e0*/  ISETP.GT.AND P2, PT, R3, 0x108, PT ;  /* 0x000001080300780c */ /* 0x000fc60003f44270 */
[----:B------:R1:W-:Y:S01]  /*72f0*/  @P1 STG.E.U16 desc[UR54][R12.64], R70 ;  /* 0x000000460c001986 */ /* 0x0003e2000c101536 */
[----:B0-----:R-:W-:-:S03]  /*7300*/  IADD3 R10, P1, R6, UR40, RZ ;  /* 0x00000028060a7c10 */ /* 0x001fc6000ff3e0ff */
[----:B------:R0:W-:Y:S01]  /*7310*/  @P0 STG.E.U16 desc[UR54][R14.64], R71 ;  /* 0x000000470e000986 */ /* 0x0001e2000c101536 */
[C---:B------:R-:W-:Y:S02]  /*7320*/  IADD3.X R11, R7.reuse, UR39, RZ, P1, !PT ;  /* 0x00000027070b7c10 */ /* 0x040fe40008ffe4ff */
[C---:B------:R-:W-:Y:S02]  /*7330*/  ISETP.GT.AND P0, PT, R4.reuse, 0x1, P3 ;  /* 0x000000010400780c */ /* 0x040fe40001f04270 */
[----:B------:R-:W-:Y:S01]  /*7340*/  ISETP.GT.AND P1, PT, R4, RZ, P2 ;  /* 0x000000ff0400720c */ /* 0x000fe20001724270 */
[----:B------:R2:W-:Y:S01]  /*7350*/  @P4 STG.E.U16 desc[UR54][R10.64], R40 ;  /* 0x000000280a004986 */ /* 0x0005e2000c101536 */
[----:B------:R-:W-:Y:S02]  /*7360*/  IADD3 R20, P4, R6, UR41, RZ ;  /* 0x0000002906147c10 */ /* 0x000fe4000ff9e0ff */
[----:B-1----:R-:W-:Y:S02]  /*7370*/  IADD3 R12, P5, R8, UR40, RZ ;  /* 0x00000028080c7c10 */ /* 0x002fe4000ffbe0ff */
[----:B------:R-:W-:-:S02]  /*7380*/  IADD3.X R21, R7, UR39, RZ, P4, !PT ;  /* 0x0000002707157c10 */ /* 0x000fc4000a7fe4ff */
[----:B------:R-:W-:Y:S02]  /*7390*/  ISETP.GT.AND P4, PT, R4, 0x1, P2 ;  /* 0x000000010400780c */ /* 0x000fe40001784270 */
[C---:B------:R-:W-:Y:S01]  /*73a0*/  IADD3.X R13, R9.reuse, UR39, RZ, P5, !PT ;  /* 0x00000027090d7c10 */ /* 0x040fe2000affe4ff */
[----:B------:R1:W-:Y:S01]  /*73b0*/  @P0 STG.E.U16 desc[UR54][R20.64], R41 ;  /* 0x0000002914000986 */ /* 0x0003e2000c101536 */
[----:B0-----:R-:W-:Y:S02]  /*73c0*/  IADD3 R14, P0, R8, UR41, RZ ;  /* 0x00000029080e7c10 */ /* 0x001fe4000ff1e0ff */
[----:B--2---:R-:W-:Y:S01]  /*73d0*/  IADD3 R40, P5, R6, UR43, RZ ;  /* 0x0000002b06287c10 */ /* 0x004fe2000ffbe0ff */
[----:B------:R-:W-:Y:S01]  /*73e0*/  @P1 STG.E.U16 desc[UR54][R12.64], R42 ;  /* 0x0000002a0c001986 */ /* 0x000fe2000c101536 */
[----:B------:R-:W-:Y:S02]  /*73f0*/  IADD3.X R15, R9, UR39, RZ, P0, !PT ;  /* 0x00000027090f7c10 */ /* 0x000fe400087fe4ff */
[----:B------:R-:W-:-:S03]  /*7400*/  ISETP.GT.AND P0, PT, R4, 0x8, P3 ;  /* 0x000000080400780c */ /* 0x000fc60001f04270 */
[----:B------:R0:W-:Y:S01]  /*7410*/  @P4 STG.E.U16 desc[UR54][R14.64], R43 ;  /* 0x0000002b0e004986 */ /* 0x0001e2000c101536 */
[----:B------:R-:W-:Y:S02]  /*7420*/  ISETP.GT.AND P4, PT, R4, 0x9, P3 ;  /* 0x000000090400780c */ /* 0x000fe40001f84270 */
[----:B-1----:R-:W-:Y:S02]  /*7430*/  IADD3 R20, P1, R6, UR42, RZ ;  /* 0x0000002a06147c10 */ /* 0x002fe4000ff3e0ff */
[C---:B------:R-:W-:Y:S02]  /*7440*/  IADD3.X R41, R7.reuse, UR39, RZ, P5, !PT ;  /* 0x0000002707297c10 */ /* 0x040fe4000affe4ff */
[----:B------:R-:W-:Y:S02]  /*7450*/  IADD3.X R21, R7, UR39, RZ, P1, !PT ;  /* 0x0000002707157c10 */ /* 0x000fe40008ffe4ff */
[----:B------:R-:W-:-:S03]  /*7460*/  ISETP.GT.AND P1, PT, R4, 0x8, P2 ;  /* 0x000000080400780c */ /* 0x000fc60001724270 */
[----:B------:R1:W-:Y:S01]  /*7470*/  @P0 STG.E.U16 desc[UR54][R20.64], R44 ;  /* 0x0000002c14000986 */ /* 0x0003e2000c101536 */
[----:B0-----:R-:W-:-:S03]  /*7480*/  IADD3 R14, P0, R8, UR42, RZ ;  /* 0x0000002a080e7c10 */ /* 0x001fc6000ff1e0ff */
[----:B------:R0:W-:Y:S01]  /*7490*/  @P4 STG.E.U16 desc[UR54][R40.64], R45 ;  /* 0x0000002d28004986 */ /* 0x0001e2000c101536 */
[----:B------:R-:W-:Y:S02]  /*74a0*/  IADD3.X R15, R9, UR39, RZ, P0, !PT ;  /* 0x00000027090f7c10 */ /* 0x000fe400087fe4ff */
[C---:B------:R-:W-:Y:S02]  /*74b0*/  ISETP.GT.AND P0, PT, R4.reuse, 0x9, P2 ;  /* 0x000000090400780c */ /* 0x040fe40001704270 */
[----:B------:R-:W-:Y:S01]  /*74c0*/  ISETP.GT.AND P4, PT, R4, 0x10, P3 ;  /* 0x000000100400780c */ /* 0x000fe20001f84270 */
[----:B------:R2:W-:Y:S01]  /*74d0*/  @P1 STG.E.U16 desc[UR54][R14.64], R46 ;  /* 0x0000002e0e001986 */ /* 0x0005e2000c101536 */
[----:B-1----:R-:W-:-:S04]  /*74e0*/  IADD3 R20, P1, R8, UR43, RZ ;  /* 0x0000002b08147c10 */ /* 0x002fc8000ff3e0ff */
[----:B------:R-:W-:Y:S02]  /*74f0*/  IADD3.X R21, R9, UR39, RZ, P1, !PT ;  /* 0x0000002709157c10 */ /* 0x000fe40008ffe4ff */
[----:B0-----:R-:W-:Y:S02]  /*7500*/  IADD3 R40, P5, R6, UR44, RZ ;  /* 0x0000002c06287c10 */ /* 0x001fe4000ffbe0ff */
[----:B------:R-:W-:Y:S01]  /*7510*/  ISETP.GT.AND P1, PT, R4, 0x11, P3 ;  /* 0x000000110400780c */ /* 0x000fe20001f24270 */
[----:B------:R0:W-:Y:S01]  /*7520*/  @P0 STG.E.U16 desc[UR54][R20.64], R47 ;  /* 0x0000002f14000986 */ /* 0x0001e2000c101536 */
[----:B------:R-:W-:Y:S02]  /*7530*/  IADD3.X R41, R7, UR39, RZ, P5, !PT ;  /* 0x0000002707297c10 */ /* 0x000fe4000affe4ff */
[----:B--2---:R-:W-:-:S03]  /*7540*/  IADD3 R14, P0, R6, UR45, RZ ;  /* 0x0000002d060e7c10 */ /* 0x004fc6000ff1e0ff */
[----:B------:R1:W-:Y:S01]  /*7550*/  @P4 STG.E.U16 desc[UR54][R40.64], R48 ;  /* 0x0000003028004986 */ /* 0x0003e2000c101536 */
[----:B------:R-:W-:Y:S02]  /*7560*/  IADD3.X R15, R7, UR39, RZ, P0, !PT ;  /* 0x00000027070f7c10 */ /* 0x000fe400087fe4ff */
[----:B------:R-:W-:Y:S02]  /*7570*/  ISETP.GT.AND P0, PT, R4, 0x10, P2 ;  /* 0x000000100400780c */ /* 0x000fe40001704270 */
[----:B0-----:R-:W-:Y:S01]  /*7580*/  IADD3 R20, P4, R8, UR44, RZ ;  /* 0x0000002c08147c10 */ /* 0x001fe2000ff9e0ff */
[----:B------:R0:W-:Y:S01]  /*7590*/  @P1 STG.E.U16 desc[UR54][R14.64], R49 ;  /* 0x000000310e001986 */ /* 0x0001e2000c101536 */
[----:B------:R-:W-:Y:S02]  /*75a0*/  ISETP.GT.AND P1, PT, R4, 0x11, P2 ;  /* 0x000000110400780c */ /* 0x000fe40001724270 */
[----:B------:R-:W-:Y:S02]  /*75b0*/  IADD3.X R21, R9, UR39, RZ, P4, !PT ;  /* 0x0000002709157c10 */ /* 0x000fe4000a7fe4ff */
[----:B-1----:R-:W-:-:S02]  /*75c0*/  IADD3 R40, P5, R8, UR45, RZ ;  /* 0x0000002d08287c10 */ /* 0x002fc4000ffbe0ff */
[C---:B------:R-:W-:Y:S02]  /*75d0*/  ISETP.GT.AND P4, PT, R4.reuse, 0x18, P3 ;  /* 0x000000180400780c */ /* 0x040fe40001f84270 */
[----:B------:R-:W-:Y:S01]  /*75e0*/  IADD3.X R41, R9, UR39, RZ, P5, !PT ;  /* 0x0000002709297c10 */ /* 0x000fe2000affe4ff */
[----:B------:R-:W-:Y:S01]  /*75f0*/  @P0 STG.E.U16 desc[UR54][R20.64], R50 ;  /* 0x0000003214000986 */ /* 0x000fe2000c101536 */
[----:B------:R-:W-:Y:S02]  /*7600*/  ISETP.GT.AND P3, PT, R4, 0x19, P3 ;  /* 0x000000190400780c */ /* 0x000fe40001f64270 */
[----:B0-----:R-:W-:Y:S01]  /*7610*/  IADD3 R14, P5, R6, UR46, RZ ;  /* 0x0000002e060e7c10 */ /* 0x001fe2000ffbe0ff */
[----:B------:R-:W-:Y:S01]  /*7620*/  @P1 STG.E.U16 desc[UR54][R40.64], R51 ;  /* 0x0000003328001986 */ /* 0x000fe2000c101536 */
[----:B------:R-:W-:Y:S02]  /*7630*/  ISETP.GT.AND P1, PT, R3, 0x180, PT ;  /* 0x000001800300780c */ /* 0x000fe40003f24270 */
[----:B------:R-:W-:-:S02]  /*7640*/  IADD3.X R15, R7, UR39, RZ, P5, !PT ;  /* 0x00000027070f7c10 */ /* 0x000fc4000affe4ff */
[----:B------:R-:W-:Y:S02]  /*7650*/  IADD3 R6, P5, R6, UR47, RZ ;  /* 0x0000002f06067c10 */ /* 0x000fe4000ffbe0ff */
[----:B------:R-:W-:Y:S01]  /*7660*/  ISETP.GT.AND P0, PT, R3, 0x188, PT ;  /* 0x000001880300780c */ /* 0x000fe20003f04270 */
[----:B------:R0:W-:Y:S01]  /*7670*/  @P4 STG.E.U16 desc[UR54][R14.64], R52 ;  /* 0x000000340e004986 */ /* 0x0001e2000c101536 */
[C---:B------:R-:W-:Y:S02]  /*7680*/  ISETP.GT.AND P4, PT, R4.reuse, 0x18, P2 ;  /* 0x000000180400780c */ /* 0x040fe40001784270 */
[----:B------:R-:W-:Y:S02]  /*7690*/  IADD3.X R7, R7, UR39, RZ, P5, !PT ;  /* 0x0000002707077c10 */ /* 0x000fe4000affe4ff */
[----:B------:R-:W-:Y:S02]  /*76a0*/  ISETP.GT.AND P2, PT, R4, 0x19, P2 ;  /* 0x000000190400780c */ /* 0x000fe40001744270 */
[----:B------:R-:W-:Y:S01]  /*76b0*/  PRMT R3, R24, 0x7610, R3 ;  /* 0x0000761018037816 */ /* 0x000fe20000000003 */
[----:B------:R1:W-:Y:S01]  /*76c0*/  @P3 STG.E.U16 desc[UR54][R6.64], R53 ;  /* 0x0000003506003986 */ /* 0x0003e2000c101536 */
[----:B0-----:R-:W-:-:S02]  /*76d0*/  IADD3 R14, P5, R8, UR46, RZ ;  /* 0x0000002e080e7c10 */ /* 0x001fc4000ffbe0ff */
[----:B------:R-:W-:Y:S02]  /*76e0*/  IADD3 R8, P3, R8, UR47, RZ ;  /* 0x0000002f08087c10 */ /* 0x000fe4000ff7e0ff */
[C---:B------:R-:W-:Y:S02]  /*76f0*/  IADD3.X R15, R9.reuse, UR39, RZ, P5, !PT ;  /* 0x00000027090f7c10 */ /* 0x040fe4000affe4ff */
[----:B------:R-:W-:Y:S02]  /*7700*/  IADD3 R20, P5, R10, UR40, RZ ;  /* 0x000000280a147c10 */ /* 0x000fe4000ffbe0ff */
[----:B------:R-:W-:Y:S01]  /*7710*/  IADD3.X R9, R9, UR39, RZ, P3, !PT ;  /* 0x0000002709097c10 */ /* 0x000fe20009ffe4ff */
[----:B------:R0:W-:Y:S01]  /*7720*/  @P4 STG.E.U16 desc[UR54][R14.64], R54 ;  /* 0x000000360e004986 */ /* 0x0001e2000c101536 */
[C---:B------:R-:W-:Y:S02]  /*7730*/  ISETP.GT.AND P4, PT, R4.reuse, RZ, P1 ;  /* 0x000000ff0400720c */ /* 0x040fe40000f84270 */
[----:B------:R-:W-:Y:S01]  /*7740*/  ISETP.GT.AND P3, PT, R4, 0x1, P1 ;  /* 0x000000010400780c */ /* 0x000fe20000f64270 */
[----:B------:R-:W-:Y:S01]  /*7750*/  @P2 STG.E.U16 desc[UR54][R8.64], R55 ;  /* 0x0000003708002986 */ /* 0x000fe2000c101536 */
[----:B------:R-:W-:-:S02]  /*7760*/  IADD3.X R21, R11, UR39, RZ, P5, !PT ;  /* 0x000000270b157c10 */ /* 0x000fc4000affe4ff */
[----:B-1----:R-:W-:Y:S02]  /*7770*/  IADD3 R6, P5, R10, UR41, RZ ;  /* 0x000000290a067c10 */ /* 0x002fe4000ffbe0ff */
[----:B------:R-:W-:Y:S02]  /*7780*/  ISETP.GT.AND P2, PT, R4, RZ, P0 ;  /* 0x000000ff0400720c */ /* 0x000fe40000744270 */
[----:B------:R-:W-:Y:S02]  /*7790*/  IADD3.X R7, R11, UR39, RZ, P5, !PT ;  /* 0x000000270b077c10 */ /* 0x000fe4000affe4ff */
[C---:B0-----:R-:W-:Y:S01]  /*77a0*/  IADD3 R14, P5, R12.reuse, UR40, RZ ;  /* 0x000000280c0e7c10 */ /* 0x041fe2000ffbe0ff */
[----:B------:R-:W-:Y:S01]  /*77b0*/  @P4 STG.E.U16 desc[UR54][R20.64], R3 ;  /* 0x0000000314004986 */ /* 0x000fe2000c101536 */
[----:B------:R-:W-:Y:S02]  /*77c0*/  IADD3 R24, P4, R12, UR41, RZ ;  /* 0x000000290c187c10 */ /* 0x000fe4000ff9e0ff */
[----:B------:R-:W-:Y:S01]  /*77d0*/  IADD3.X R15, R13, UR39, RZ, P5, !PT ;  /* 0x000000270d0f7c10 */ /* 0x000fe2000affe4ff */
[----:B------:R0:W-:Y:S01]  /*77e0*/  @P3 STG.E.U16 desc[UR54][R6.64], R25 ;  /* 0x0000001906003986 */ /* 0x0001e2000c101536 */
[----:B------:R-:W-:-:S02]  /*77f0*/  ISETP.GT.AND P3, PT, R4, 0x1, P0 ;  /* 0x000000010400780c */ /* 0x000fc40000764270 */
[C---:B------:R-:W-:Y:S01]  /*7800*/  ISETP.GT.AND P5, PT, R4.reuse, 0x8, P1 ;  /* 0x000000080400780c */ /* 0x040fe20000fa4270 */
[----:B------:R-:W-:Y:S01]  /*7810*/  @P2 STG.E.U16 desc[UR54][R14.64], R26 ;  /* 0x0000001a0e002986 */ /* 0x000fe2000c101536 */
[----:B------:R-:W-:Y:S02]  /*7820*/  ISETP.GT.AND P2, PT, R4, 0x8, P0 ;  /* 0x000000080400780c */ /* 0x000fe40000744270 */
[----:B0-----:R-:W-:Y:S02]  /*7830*/  IADD3.X R25, R13, UR39, RZ, P4, !PT ;  /* 0x000000270d197c10 */ /* 0x001fe4000a7fe4ff */
[----:B------:R-:W-:-:S05]  /*7840*/  IADD3 R6, P4, R10, UR42, RZ ;  /* 0x0000002a0a067c10 */ /* 0x000fca000ff9e0ff */
[----:B------:R-:W-:Y:S01]  /*7850*/  @P3 STG.E.U16 desc[UR54][R24.64], R27 ;  /* 0x0000001b18003986 */ /* 0x000fe2000c101536 */
[C---:B------:R-:W-:Y:S02]  /*7860*/  IADD3.X R7, R11.reuse, UR39, RZ, P4, !PT ;  /* 0x000000270b077c10 */ /* 0x040fe4000a7fe4ff */
[----:B------:R-:W-:Y:S02]  /*7870*/  IADD3 R8, P4, R10, UR43, RZ ;  /* 0x0000002b0a087c10 */ /* 0x000fe4000ff9e0ff */
[----:B------:R-:W-:Y:S01]  /*7880*/  ISETP.GT.AND P3, PT, R4, 0x9, P1 ;  /* 0x000000090400780c */ /* 0x000fe20000f64270 */
[----:B------:R0:W-:Y:S01]  /*7890*/  @P5 STG.E.U16 desc[UR54][R6.64], R28 ;  /* 0x0000001c06005986 */ /* 0x0001e2000c101536 */
[----:B------:R-:W-:Y:S02]  /*78a0*/  IADD3.X R9, R11, UR39, RZ, P4, !PT ;  /* 0x000000270b097c10 */ /* 0x000fe4000a7fe4ff */
[----:B------:R-:W-:Y:S02]  /*78b0*/  IADD3 R20, P5, R12, UR42, RZ ;  /* 0x0000002a0c147c10 */ /* 0x000fe4000ffbe0ff */
[----:B------:R-:W-:-:S02]  /*78c0*/  ISETP.GT.AND P4, PT, R4, 0x9, P0 ;  /* 0x000000090400780c */ /* 0x000fc40000784270 */
[----:B------:R-:W-:Y:S02]  /*78d0*/  IADD3.X R21, R13, UR39, RZ, P5, !PT ;  /* 0x000000270d157c10 */ /* 0x000fe4000affe4ff */
[----:B0-----:R-:W-:-:S03]  /*78e0*/  IADD3 R6, P5, R12, UR43, RZ ;  /* 0x0000002b0c067c10 */ /* 0x001fc6000ffbe0ff */
[----:B------:R-:W-:Y:S01]  /*78f0*/  @P3 STG.E.U16 desc[UR54][R8.64], R29 ;  /* 0x0000001d08003986 */ /* 0x000fe2000c101536 */
[----:B------:R-:W-:Y:S02]  /*7900*/  ISETP.GT.AND P3, PT, R4, 0x11, P1 ;  /* 0x000000110400780c */ /* 0x000fe40000f64270 */
[----:B------:R-:W-:Y:S01]  /*7910*/  IADD3.X R7, R13, UR39, RZ, P5, !PT ;  /* 0x000000270d077c10 */ /* 0x000fe2000affe4ff */
[----:B------:R-:W-:Y:S01]  /*7920*/  @P2 STG.E.U16 desc[UR54][R20.64], R30 ;  /* 0x0000001e14002986 */ /* 0x000fe2000c101536 */
[----:B------:R-:W-:Y:S02]  /*7930*/  IADD3 R14, P5, R10, UR44, RZ ;  /* 0x0000002c0a0e7c10 */ /* 0x000fe4000ffbe0ff */
[----:B------:R-:W-:Y:S01]  /*7940*/  ISETP.GT.AND P2, PT, R4, 0x10, P1 ;  /* 0x000000100400780c */ /* 0x000fe20000f44270 */
[----:B------:R0:W-:Y:S01]  /*7950*/  @P4 STG.E.U16 desc[UR54][R6.64], R31 ;  /* 0x0000001f06004986 */ /* 0x0001e2000c101536 */
[----:B------:R-:W-:Y:S02]  /*7960*/  IADD3 R24, P4, R10, UR45, RZ ;  /* 0x0000002d0a187c10 */ /* 0x000fe4000ff9e0ff */
[----:B------:R-:W-:-:S02]  /*7970*/  IADD3.X R15, R11, UR39, RZ, P5, !PT ;  /* 0x000000270b0f7c10 */ /* 0x000fc4000affe4ff */
[----:B------:R-:W-:Y:S02]  /*7980*/  ISETP.GT.AND P5, PT, R4, 0x10, P0 ;  /* 0x000000100400780c */ /* 0x000fe400007a4270 */
[----:B------:R-:W-:Y:S02]  /*7990*/  IADD3.X R25, R11, UR39, RZ, P4, !PT ;  /* 0x000000270b197c10 */ /* 0x000fe4000a7fe4ff */
[----:B0-----:R-:W-:-:S03]  /*79a0*/  IADD3 R6, P4, R12, UR44, RZ ;  /* 0x0000002c0c067c10 */ /* 0x001fc6000ff9e0ff */
[----:B------:R-:W-:Y:S01]  /*79b0*/  @P2 STG.E.U16 desc[UR54][R14.64], R32 ;  /* 0x000000200e002986 */ /* 0x000fe2000c101536 */
[C---:B------:R-:W-:Y:S02]  /*79c0*/  ISETP.GT.AND P2, PT, R4.reuse, 0x11, P0 ;  /* 0x000000110400780c */ /* 0x040fe40000744270 */
[C---:B------:R-:W-:Y:S01]  /*79d0*/  IADD3.X R7, R13.reuse, UR39, RZ, P4, !PT ;  /* 0x000000270d077c10 */ /* 0x040fe2000a7fe4ff */
[----:B------:R-:W-:Y:S01]  /*79e0*/  @P3 STG.E.U16 desc[UR54][R24.64], R33 ;  /* 0x0000002118003986 */ /* 0x000fe2000c101536 */
[----:B------:R-:W-:Y:S02]  /*79f0*/  ISETP.GT.AND P3, PT, R4, 0x18, P1 ;  /* 0x000000180400780c */ /* 0x000fe40000f64270 */
[----:B------:R-:W-:Y:S01]  /*7a00*/  IADD3 R8, P4, R12, UR45, RZ ;  /* 0x0000002d0c087c10 */ /* 0x000fe2000ff9e0ff */
[----:B------:R0:W-:Y:S01]  /*7a10*/  @P5 STG.E.U16 desc[UR54][R6.64], R34 ;  /* 0x0000002206005986 */ /* 0x0001e2000c101536 */
[----:B------:R-:W-:Y:S02]  /*7a20*/  IADD3 R20, P5, R10, UR46, RZ ;  /* 0x0000002e0a147c10 */ /* 0x000fe4000ffbe0ff */
[----:B------:R-:W-:-:S02]  /*7a30*/  IADD3.X R9, R13, UR39, RZ, P4, !PT ;  /* 0x000000270d097c10 */ /* 0x000fc4000a7fe4ff */
[----:B------:R-:W-:Y:S02]  /*7a40*/  IADD3.X R21, R11, UR39, RZ, P5, !PT ;  /* 0x000000270b157c10 */ /* 0x000fe4000affe4ff */
[C---:B------:R-:W-:Y:S01]  /*7a50*/  ISETP.GT.AND P1, PT, R4.reuse, 0x19, P1 ;  /* 0x000000190400780c */ /* 0x040fe20000f24270 */
[----:B------:R1:W-:Y:S01]  /*7a60*/  @P2 STG.E.U16 desc[UR54][R8.64], R35 ;  /* 0x0000002308002986 */ /* 0x0003e2000c101536 */
[C---:B------:R-:W-:Y:S02]  /*7a70*/  ISETP.GT.AND P4, PT, R4.reuse, 0x18, P0 ;  /* 0x000000180400780c */ /* 0x040fe40000784270 */
[----:B------:R-:W-:Y:S01]  /*7a80*/  ISETP.GT.AND P0, PT, R4, 0x19, P0 ;  /* 0x000000190400780c */ /* 0x000fe20000704270 */
[----:B------:R1:W-:Y:S01]  /*7a90*/  @P3 STG.E.U16 desc[UR54][R20.64], R36 ;  /* 0x0000002414003986 */ /* 0x0003e2000c101536 */
[----:B------:R-:W-:Y:S02]  /*7aa0*/  IADD3 R4, P2, R10, UR47, RZ ;  /* 0x0000002f0a047c10 */ /* 0x000fe4000ff5e0ff */
[----:B0-----:R-:W-:-:S02]  /*7ab0*/  IADD3 R6, P3, R12, UR46, RZ ;  /* 0x0000002e0c067c10 */ /* 0x001fc4000ff7e0ff */
[----:B------:R-:W-:Y:S02]  /*7ac0*/  IADD3 R10, P5, R12, UR47, RZ ;  /* 0x0000002f0c0a7c10 */ /* 0x000fe4000ffbe0ff */
[----:B------:R-:W-:Y:S02]  /*7ad0*/  IADD3.X R5, R11, UR39, RZ, P2, !PT ;  /* 0x000000270b057c10 */ /* 0x000fe400097fe4ff */
[C---:B------:R-:W-:Y:S02]  /*7ae0*/  IADD3.X R7, R13.reuse, UR39, RZ, P3, !PT ;  /* 0x000000270d077c10 */ /* 0x040fe40009ffe4ff */
[----:B------:R-:W-:Y:S01]  /*7af0*/  IADD3.X R11, R13, UR39, RZ, P5, !PT ;  /* 0x000000270d0b7c10 */ /* 0x000fe2000affe4ff */
[----:B------:R1:W-:Y:S04]  /*7b00*/  @P1 STG.E.U16 desc[UR54][R4.64], R37 ;  /* 0x0000002504001986 */ /* 0x0003e8000c101536 */
[----:B------:R1:W-:Y:S04]  /*7b10*/  @P4 STG.E.U16 desc[UR54][R6.64], R38 ;  /* 0x0000002606004986 */ /* 0x0003e8000c101536 */
[----:B------:R1:W-:Y:S02]  /*7b20*/  @P0 STG.E.U16 desc[UR54][R10.64], R39 ;  /* 0x000000270a000986 */ /* 0x0003e4000c101536 */
.L_x_160:
[----:B------:R-:W-:Y:S05]  /*7b30*/  BSYNC B0 ;  /* 0x0000000000007941 */ /* 0x000fea0003800000 */
.L_x_34:
[----:B------:R-:W-:Y:S01]  /*7b40*/  IADD3 R16, P0, R16, UR52, RZ ;  /* 0x0000003410107c10 */ /* 0x000fe2000ff1e0ff */
[----:B------:R-:W-:Y:S01]  /*7b50*/  ULDC.64 UR4, c[0x0][0x650] ;  /* 0x0001940000047ab9 */ /* 0x000fe20000000a00 */
[----:B-1----:R-:W-:Y:S01]  /*7b60*/  PRMT R3, RZ, 0x7610, R3 ;  /* 0x00007610ff037816 */ /* 0x002fe20000000003 */
[----:B------:R-:W-:Y:S01]  /*7b70*/  IMAD.MOV.U32 R96, RZ, RZ, -0x1 ;  /* 0xffffffffff607424 */ /* 0x000fe200078e00ff */
[----:B------:R-:W-:Y:S01]  /*7b80*/  IADD3.X R17, R17, UR38, RZ, P0, !PT ;  /* 0x0000002611117c10 */ /* 0x000fe200087fe4ff */
[----:B------:R-:W-:Y:S01]  /*7b90*/  IMAD.MOV.U32 R95, RZ, RZ, -0x1 ;  /* 0xffffffffff5f7424 */ /* 0x000fe200078e00ff */
[----:B------:R-:W-:-:S04]  /*7ba0*/  ISETP.GE.U32.AND P0, PT, R16, UR4, PT ;  /* 0x0000000410007c0c */ /* 0x000fc8000bf06070 */
[----:B------:R-:W-:-:S13]  /*7bb0*/  ISETP.GE.U32.AND.EX P0, PT, R17, UR5, PT, P0 ;  /* 0x0000000511007c0c */ /* 0x000fda000bf06100 */
[----:B------:R-:W-:Y:S05]  /*7bc0*/  @P0 BRA `(.L_x_161) ;  /* 0x0000000400640947 */ /* 0x000fea0003800000 */
[----:B------:R-:W1:Y:S01]  /*7bd0*/  S2R R12, SR_CTAID.X ;  /* 0x00000000000c7919 */ /* 0x000e620000002500 */
[----:B0-----:R-:W0:Y:S01]  /*7be0*/  LDC.64 R10, c[0x0][0x628] ;  /* 0x00018a00ff0a7b82 */ /* 0x001e220000000a00 */
[----:B------:R-:W-:Y:S01]  /*7bf0*/  ULDC UR4, c[0x0][0x150] ;  /* 0x0000540000047ab9 */ /* 0x000fe20000000800 */
[----:B------:R-:W-:Y:S01]  /*7c00*/  IMAD.MOV.U32 R8, RZ, RZ, R16 ;  /* 0x000000ffff087224 */ /* 0x000fe200078e0010 */
[----:B------:R-:W0:Y:S01]  /*7c10*/  S2R R24, SR_CTAID.Y ;  /* 0x0000000000187919 */ /* 0x000e220000002600 */
[----:B------:R-:W-:-:S04]  /*7c20*/  IMAD.MOV.U32 R9, RZ, RZ, R17 ;  /* 0x000000ffff097224 */ /* 0x000fc800078e0011 */
[----:B------:R-:W2:Y:S08]  /*7c30*/  LDC R21, c[0x0][0x144] ;  /* 0x00005100ff157b82 */ /* 0x000eb00000000800 */
[----:B------:R-:W2:Y:S08]  /*7c40*/  LDC R0, c[0x0][0x630] ;  /* 0x00018c00ff007b82 */ /* 0x000eb00000000800 */
[----:B------:R-:W2:Y:S01]  /*7c50*/  LDC.64 R14, c[0x0][0x620] ;  /* 0x00018800ff0e7b82 */ /* 0x000ea20000000a00 */
[----:B0-----:R-:W-:-:S04]  /*7c60*/  ISETP.NE.U32.AND P0, PT, R10, RZ, PT ;  /* 0x000000ff0a00720c */ /* 0x001fc80003f05070 */
[----:B------:R-:W-:Y:S02]  /*7c70*/  ISETP.NE.AND.EX P0, PT, R11, RZ, PT, P0 ;  /* 0x000000ff0b00720c */ /* 0x000fe40003f05300 */
[----:B-1----:R-:W-:-:S05]  /*7c80*/  I2FP.F32.U32 R3, R12 ;  /* 0x0000000c00037245 */ /* 0x002fca0000201000 */
[----:B------:R-:W-:-:S04]  /*7c90*/  FMUL R3, R3, UR4 ;  /* 0x0000000403037c20 */ /* 0x000fc80008400000 */
[----:B------:R0:W1:Y:S02]  /*7ca0*/  F2I.U32.TRUNC.NTZ R20, R3 ;  /* 0x0000000300147305 */ /* 0x000064000020f000 */
[----:B------:R-:W-:Y:S05]  /*7cb0*/  @!P0 BRA `(.L_x_162) ;  /* 0x0000000000288947 */ /* 0x000fea0003800000 */
[----:B0-----:R-:W0:Y:S02]  /*7cc0*/  LDC R3, c[0x0][0x634] ;  /* 0x00018d00ff037b82 */ /* 0x001e240000000800 */
[----:B0-----:R-:W-:-:S05]  /*7cd0*/  IADD3 R3, P0, R16, R3, RZ ;  /* 0x0000000310037210 */ /* 0x001fca0007f1e0ff */
[----:B------:R-:W-:-:S04]  /*7ce0*/  IMAD.X R13, RZ, RZ, R17, P0 ;  /* 0x000000ffff0d7224 */ /* 0x000fc800000e0611 */
[----:B---34-:R-:W-:-:S04]  /*7cf0*/  IMAD.WIDE.U32 R4, R13, R10, RZ ;  /* 0x0000000a0d047225 */ /* 0x018fc800078e00ff */
[----:B------:R-:W-:-:S04]  /*7d00*/  IMAD.WIDE.U32 R6, P0, R3, R11, R4 ;  /* 0x0000000b03067225 */ /* 0x000fc80007800004 */
[----:B------:R-:W-:-:S04]  /*7d10*/  IMAD.WIDE.U32 R4, R3, R10, RZ ;  /* 0x0000000a03047225 */ /* 0x000fc800078e00ff */
[----:B------:R-:W-:Y:S01]  /*7d20*/  IMAD.X R9, RZ, RZ, RZ, P0 ;  /* 0x000000ffff097224 */ /* 0x000fe200000e06ff */
[----:B------:R-:W-:Y:S01]  /*7d30*/  IADD3 RZ, P0, R5, R6, RZ ;  /* 0x0000000605ff7210 */ /* 0x000fe20007f1e0ff */
[----:B------:R-:W-:-:S04]  /*7d40*/  IMAD.MOV.U32 R8, RZ, RZ, R7 ;  /* 0x000000ffff087224 */ /* 0x000fc800078e0007 */
[----:B------:R-:W-:-:S08]  /*7d50*/  IMAD.WIDE.U32.X R8, R13, R11, R8, P0 ;  /* 0x0000000b0d087225 */ /* 0x000fd000000e0408 */
.L_x_162:
[----:B------:R-:W3:Y:S01]  /*7d60*/  LDC.64 R28, c[0x0][0x640] ;  /* 0x00019000ff1c7b82 */ /* 0x000ee20000000a00 */
[-CC-:B--2---:R-:W-:Y:S01]  /*7d70*/  SHF.R.U64 R95, R8, R0.reuse, R9.reuse ;  /* 0x00000000085f7219 */ /* 0x184fe20000001209 */
[----:B-1----:R-:W-:Y:S01]  /*7d80*/  IMAD.MOV R20, RZ, RZ, -R20 ;  /* 0x000000ffff147224 */ /* 0x002fe200078e0a14 */
[----:B------:R-:W-:Y:S01]  /*7d90*/  SHF.R.U32.HI R0, RZ, R0, R9 ;  /* 0x00000000ff007219 */ /* 0x000fe20000011609 */
[----:B------:R-:W-:Y:S01]  /*7da0*/  ULDC UR4, c[0x0][0x154] ;  /* 0x0000550000047ab9 */ /* 0x000fe20000000800 */
[----:B0-----:R-:W-:Y:S01]  /*7db0*/  IADD3 R3, P0, RZ, -R95, RZ ;  /* 0x8000005fff037210 */ /* 0x001fe20007f1e0ff */
[----:B------:R-:W-:Y:S02]  /*7dc0*/  IMAD R21, R21, R20, R12 ;  /* 0x0000001415157224 */ /* 0x000fe400078e020c */
[----:B------:R-:W0:Y:S01]  /*7dd0*/  LDC R6, c[0x0][0x618] ;  /* 0x00018600ff067b82 */ /* 0x000e220000000800 */
[----:B------:R-:W-:Y:S02]  /*7de0*/  IMAD.MOV.U32 R7, RZ, RZ, 0x1 ;  /* 0x00000001ff077424 */ /* 0x000fe400078e00ff */
[----:B---34-:R-:W-:-:S04]  /*7df0*/  IMAD.X R5, RZ, RZ, ~R0, P0 ;  /* 0x000000ffff057224 */ /* 0x018fc800000e0e00 */
[-C--:B------:R-:W-:Y:S01]  /*7e00*/  IMAD R0, R5, R14.reuse, RZ ;  /* 0x0000000e05007224 */ /* 0x080fe200078e02ff */
[----:B------:R-:W1:Y:S01]  /*7e10*/  LDC R8, c[0x0][0x608] ;  /* 0x00018200ff087b82 */ /* 0x000e620000000800 */
[----:B------:R-:W-:-:S04]  /*7e20*/  IMAD.WIDE.U32 R4, R3, R14, R16 ;  /* 0x0000000e03047225 */ /* 0x000fc800078e0010 */
[----:B------:R-:W-:Y:S01]  /*7e30*/  IMAD R3, R3, R15, R0 ;  /* 0x0000000f03037224 */ /* 0x000fe200078e0200 */
[----:B------:R-:W-:Y:S02]  /*7e40*/  I2FP.F32.U32 R0, R24 ;  /* 0x0000001800007245 */ /* 0x000fe40000201000 */
[----:B------:R-:W2:Y:S01]  /*7e50*/  LDC R26, c[0x0][0x658] ;  /* 0x00019600ff1a7b82 */ /* 0x000ea20000000800 */
[----:B------:R-:W-:Y:S01]  /*7e60*/  IMAD.IADD R3, R5, 0x1, R3 ;  /* 0x0000000105037824 */ /* 0x000fe200078e0203 */
[----:B------:R-:W-:Y:S01]  /*7e70*/  ISETP.NE.U32.AND P0, PT, R28, RZ, PT ;  /* 0x000000ff1c00720c */ /* 0x000fe20003f05070 */
[----:B------:R-:W-:Y:S01]  /*7e80*/  FMUL R0, R0, UR4 ;  /* 0x0000000400007c20 */ /* 0x000fe20008400000 */
[----:B------:R-:W-:Y:S02]  /*7e90*/  IMAD.MOV.U32 R5, RZ, RZ, -0x1 ;  /* 0xffffffffff057424 */ /* 0x000fe400078e00ff */
[----:B------:R-:W-:Y:S01]  /*7ea0*/  ISETP.NE.AND.EX P0, PT, R29, RZ, PT, P0 ;  /* 0x000000ff1d00720c */ /* 0x000fe20003f05300 */
[----:B------:R3:W4:Y:S01]  /*7eb0*/  F2I.U32.TRUNC.NTZ R13, R0 ;  /* 0x00000000000d7305 */ /* 0x000722000020f000 */
[----:B------:R-:W3:Y:S01]  /*7ec0*/  LDC R15, c[0x0][0x148] ;  /* 0x00005200ff0f7b82 */ /* 0x000ee20000000800 */
[----:B0-----:R-:W-:-:S02]  /*7ed0*/  SHF.R.U64 R12, R4, R6, R3 ;  /* 0x00000006040c7219 */ /* 0x001fc40000001203 */
[----:B------:R-:W-:-:S05]  /*7ee0*/  SHF.R.U32.HI R3, RZ, R6, R3 ;  /* 0x00000006ff037219 */ /* 0x000fca0000011603 */
[----:B------:R-:W0:Y:S01]  /*7ef0*/  LDC R20, c[0x0][0x600] ;  /* 0x00018000ff147b82 */ /* 0x000e220000000800 */
[-CC-:B-1----:R-:W-:Y:S02]  /*7f00*/  SHF.R.U64 R10, R12, R8.reuse, R3.reuse ;  /* 0x000000080c0a7219 */ /* 0x182fe40000001203 */
[----:B------:R-:W-:-:S05]  /*7f10*/  SHF.R.U32.HI R3, RZ, R8, R3 ;  /* 0x00000008ff037219 */ /* 0x000fca0000011603 */
[----:B------:R-:W1:Y:S01]  /*7f20*/  LDC R27, c[0x0][0x648] ;  /* 0x00019200ff1b7b82 */ /* 0x000e620000000800 */
[-C--:B--2---:R-:W-:Y:S02]  /*7f30*/  SHF.L.U32 R4, R5, R26.reuse, RZ ;  /* 0x0000001a05047219 */ /* 0x084fe400000006ff */
[-CC-:B------:R-:W-:Y:S02]  /*7f40*/  SHF.R.U64 R14, R10, R26.reuse, R3.reuse ;  /* 0x0000001a0a0e7219 */ /* 0x180fe40000001203 */
[----:B------:R-:W-:Y:S02]  /*7f50*/  SHF.R.U32.HI R5, RZ, R26, R3 ;  /* 0x0000001aff057219 */ /* 0x000fe40000011603 */
[----:B------:R-:W-:Y:S01]  /*7f60*/  LOP3.LUT R25, RZ, R4, RZ, 0x33, !PT ;  /* 0x00000004ff197212 */ /* 0x000fe200078e33ff */
[----:B------:R-:W2:Y:S01]  /*7f70*/  LDC R30, c[0x0][0x638] ;  /* 0x00018e00ff1e7b82 */ /* 0x000ea20000000800 */
[----:B------:R-:W-:Y:S01]  /*7f80*/  SHF.L.U32 R26, R7, R26, RZ ;  /* 0x0000001a071a7219 */ /* 0x000fe200000006ff */
[----:B------:R-:W-:-:S06]  /*7f90*/  IMAD.MOV.U32 R4, RZ, RZ, R14 ;  /* 0x000000ffff047224 */ /* 0x000fcc00078e000e */
[----:B------:R-:W0:Y:S01]  /*7fa0*/  LDC R31, c[0x0][0x610] ;  /* 0x00018400ff1f7b82 */ /* 0x000e220000000800 */
[----:B----4-:R-:W-:Y:S05]  /*7fb0*/  @!P0 BRA `(.L_x_163) ;  /* 0x0000000000288947 */ /* 0x010fea0003800000 */
        /* <DEDUP_REMOVED lines=10> */
.L_x_163:
[----:B------:R-:W-:Y:S01]  /*8060*/  ISETP.NE.AND P0, PT, R2, 0x1, PT ;  /* 0x000000010200780c */ /* 0x000fe20003f05270 */
[----:B0-----:R-:W-:Y:S01]  /*8070*/  VIADD R7, R20, 0xffffffff ;  /* 0xffffffff14077836 */ /* 0x001fe20000000000 */
[----:B-1-3--:R-:W-:Y:S01]  /*8080*/  SHF.R.U64 R0, R4, R27, R5 ;  /* 0x0000001b04007219 */ /* 0x00afe20000001205 */
[----:B------:R-:W-:Y:S01]  /*8090*/  IMAD.MOV R13, RZ, RZ, -R13 ;  /* 0x000000ffff0d7224 */ /* 0x000fe200078e0a0d */
[----:B------:R-:W-:Y:S01]  /*80a0*/  LOP3.LUT R5, R10, R25, RZ, 0xc0, !PT ;  /* 0x000000190a057212 */ /* 0x000fe200078ec0ff */
[----:B------:R-:W-:Y:S01]  /*80b0*/  IMAD.MOV.U32 R4, RZ, RZ, 0x1 ;  /* 0x00000001ff047424 */ /* 0x000fe200078e00ff */
[----:B------:R-:W-:Y:S01]  /*80c0*/  LOP3.LUT R12, R12, R7, RZ, 0xc0, !PT ;  /* 0x000000070c0c7212 */ /* 0x000fe200078ec0ff */
[----:B------:R-:W-:Y:S02]  /*80d0*/  IMAD.MOV R3, RZ, RZ, -R0 ;  /* 0x000000ffff037224 */ /* 0x000fe400078e0a00 */
[----:B------:R-:W-:Y:S02]  /*80e0*/  IMAD R0, R26, R0, R5 ;  /* 0x000000001a007224 */ /* 0x000fe400078e0205 */
[----:B--2---:R-:W-:-:S02]  /*80f0*/  IMAD R3, R3, R30, R14 ;  /* 0x0000001e03037224 */ /* 0x004fc400078e020e */
[----:B------:R-:W-:Y:S02]  /*8100*/  @P0 IMAD R21, R15, R13, R24 ;  /* 0x0000000d0f150224 */ /* 0x000fe400078e0218 */
[----:B------:R-:W-:Y:S01]  /*8110*/  IMAD R5, R3, R20, R12 ;  /* 0x0000001403057224 */ /* 0x000fe200078e020c */
[----:B------:R-:W-:Y:S01]  /*8120*/  PRMT R3, R4, 0x7610, R3 ;  /* 0x0000761004037816 */ /* 0x000fe20000000003 */
[----:B------:R-:W-:-:S05]  /*8130*/  IMAD R0, R0, R31, R21 ;  /* 0x0000001f00007224 */ /* 0x000fca00078e0215 */
[----:B------:R-:W-:Y:S02]  /*8140*/  SEL R96, R5, R0, !P0 ;  /* 0x0000000005607207 */ /* 0x000fe40004000000 */
[----:B------:R-:W-:-:S07]  /*8150*/  SEL R0, R0, R5, !P0 ;  /* 0x0000000500007207 */ /* 0x000fce0004000000 */
.L_x_161:
[----:B------:R-:W-:Y:S01]  /*8160*/  LOP3.LUT P0, RZ, R3, 0xff, RZ, 0xc0, !PT ;  /* 0x000000ff03ff7812 */ /* 0x000fe2000780c0ff */
[----:B------:R-:W-:-:S12]  /*8170*/  IMAD.MOV.U32 R97, RZ, RZ, R0 ;  /* 0x000000ffff617224 */ /* 0x000fd800078e0000 */
[----:B------:R-:W-:Y:S05]  /*8180*/  @P0 BRA `(.L_x_164) ;  /* 0xffffff9000b00947 */ /* 0x000fea000383ffff */
[----:B------:R-:W-:Y:S05]  /*8190*/  EXIT ;  /* 0x000000000000794d */ /* 0x000fea0003800000 */
.L_x_7:
        /* <DEDUP_REMOVED lines=26> */
.L_x_166:
[----:B------:R-:W0:Y:S01]  /*8340*/  LDC.64 R30, c[0x0][0x640] ;  /* 0x00019000ff1e7b82 */ /* 0x000e220000000a00 */
[-CC-:B------:R-:W-:Y:S01]  /*8350*/  SHF.R.U64 R22, R14, R8.reuse, R15.reuse ;  /* 0x000000080e167219 */ /* 0x180fe2000000120f */
[----:B------:R-:W-:Y:S01]  /*8360*/  IMAD.MOV.U32 R27, RZ, RZ, 0x1 ;  /* 0x00000001ff1b7424 */ /* 0x000fe200078e00ff */
[----:B------:R-:W-:Y:S02]  /*8370*/  SHF.R.U32.HI R7, RZ, R8, R15 ;  /* 0x00000008ff077219 */ /* 0x000fe4000001160f */
[----:B------:R-:W-:-:S03]  /*8380*/  IADD3 R13, P0, RZ, -R22, RZ ;  /* 0x80000016ff0d7210 */ /* 0x000fc60007f1e0ff */
[----:B------:R-:W1:Y:S02]  /*8390*/  LDC R12, c[0x0][0x618] ;  /* 0x00018600ff0c7b82 */ /* 0x000e640000000800 */
[----:B------:R-:W-:Y:S02]  /*83a0*/  IMAD.X R7, RZ, RZ, ~R7, P0 ;  /* 0x000000ffff077224 */ /* 0x000fe400000e0e07 */
[----:B------:R-:W-:-:S04]  /*83b0*/  IMAD.WIDE.U32 R10, R13, R24, R16 ;  /* 0x000000180d0a7225 */ /* 0x000fc800078e0010 */
[----:B------:R-:W2:Y:S01]  /*83c0*/  LDC R14, c[0x0][0x608] ;  /* 0x00018200ff0e7b82 */ /* 0x000ea20000000800 */
[----:B------:R-:W-:-:S04]  /*83d0*/  IMAD R8, R7, R24, RZ ;  /* 0x0000001807087224 */ /* 0x000fc800078e02ff */
[----:B------:R-:W-:-:S03]  /*83e0*/  IMAD R7, R13, R25, R8 ;  /* 0x000000190d077224 */ /* 0x000fc600078e0208 */
[----:B------:R-:W3:Y:S01]  /*83f0*/  LDC R28, c[0x0][0x658] ;  /* 0x00019600ff1c7b82 */ /* 0x000ee20000000800 */
[----:B------:R-:W-:Y:S01]  /*8400*/  IMAD.IADD R7, R11, 0x1, R7 ;  /* 0x000000010b077824 */ /* 0x000fe200078e0207 */
[----:B0-----:R-:W-:Y:S01]  /*8410*/  ISETP.NE.U32.AND P0, PT, R30, RZ, PT ;  /* 0x000000ff1e00720c */ /* 0x001fe20003f05070 */
[----:B------:R-:W-:-:S03]  /*8420*/  IMAD.MOV.U32 R11, RZ, RZ, -0x1 ;  /* 0xffffffffff0b7424 */ /* 0x000fc600078e00ff */
        /* <DEDUP_REMOVED lines=8> */
[-C--:B---3--:R-:W-:Y:S02]  /*84b0*/  SHF.L.U32 R10, R11, R28.reuse, RZ ;  /* 0x0000001c0b0a7219 */ /* 0x088fe400000006ff */
[--C-:B------:R-:W-:Y:S02]  /*84c0*/  SHF.R.U64 R26, R24, R28, R7.reuse ;  /* 0x0000001c181a7219 */ /* 0x100fe40000001207 */
[----:B------:R-:W-:Y:S02]  /*84d0*/  LOP3.LUT R29, RZ, R10, RZ, 0x33, !PT ;  /* 0x0000000aff1d7212 */ /* 0x000fe400078e33ff */
[----:B------:R-:W-:Y:S01]  /*84e0*/  SHF.R.U32.HI R11, RZ, R28, R7 ;  /* 0x0000001cff0b7219 */ /* 0x000fe20000011607 */
[----:B------:R-:W3:Y:S01]  /*84f0*/  LDC R32, c[0x0][0x610] ;  /* 0x00018400ff207b82 */ /* 0x000ee20000000800 */
[----:B------:R-:W-:Y:S01]  /*8500*/  IMAD.MOV.U32 R10, RZ, RZ, R26 ;  /* 0x000000ffff0a7224 */ /* 0x000fe200078e001a */
[----:B------:R-:W-:Y:S06]  /*8510*/  @!P0 BRA `(.L_x_167) ;  /* 0x0000000000288947 */ /* 0x000fec0003800000 */
        /* <DEDUP_REMOVED lines=10> */
.L_x_167:
[----:B------:R-:W-:Y:S02]  /*85c0*/  ISETP.NE.AND P0, PT, R2, 0x1, PT ;  /* 0x000000010200780c */ /* 0x000fe40003f05270 */
[----:B-1----:R-:W-:Y:S01]  /*85d0*/  SHF.R.U64 R8, R10, R8, R11 ;  /* 0x000000080a087219 */ /* 0x002fe2000000120b */
[----:B0-----:R-:W-:Y:S01]  /*85e0*/  VIADD R11, R21, 0xffffffff ;  /* 0xffffffff150b7836 */ /* 0x001fe20000000000 */
[----:B------:R-:W-:Y:S02]  /*85f0*/  SHF.L.U32 R27, R27, R28, RZ ;  /* 0x0000001c1b1b7219 */ /* 0x000fe400000006ff */
[----:B------:R-:W-:Y:S01]  /*8600*/  LOP3.LUT R5, R24, R29, RZ, 0xc0, !PT ;  /* 0x0000001d18057212 */ /* 0x000fe200078ec0ff */
[----:B------:R-:W-:-:S04]  /*8610*/  IMAD.MOV R7, RZ, RZ, -R8 ;  /* 0x000000ffff077224 */ /* 0x000fc800078e0a08 */
[----:B------:R-:W-:Y:S02]  /*8620*/  IMAD R5, R27, R8, R5 ;  /* 0x000000081b057224 */ /* 0x000fe400078e0205 */
[----:B------:R-:W-:Y:S01]  /*8630*/  @P0 IMAD R6, R9, R23, R4 ;  /* 0x0000001709060224 */ /* 0x000fe200078e0204 */
[----:B------:R-:W-:Y:S01]  /*8640*/  LOP3.LUT R9, R20, R11, RZ, 0xc0, !PT ;  /* 0x0000000b14097212 */ /* 0x000fe200078ec0ff */
[----:B--2---:R-:W-:Y:S02]  /*8650*/  IMAD R4, R7, R25, R26 ;  /* 0x0000001907047224 */ /* 0x004fe400078e021a */
[----:B---3--:R-:W-:Y:S02]  /*8660*/  IMAD R6, R5, R32, R6 ;  /* 0x0000002005067224 */ /* 0x008fe400078e0206 */
[----:B------:R-:W-:Y:S02]  /*8670*/  IMAD R5, R4, R21, R9 ;  /* 0x0000001504057224 */ /* 0x000fe400078e0209 */
[----:B------:R-:W-:-:S02]  /*8680*/  IMAD.MOV.U32 R8, RZ, RZ, 0x1 ;  /* 0x00000001ff087424 */ /* 0x000fc400078e00ff */
[----:B------:R-:W-:Y:S01]  /*8690*/  IMAD.MOV.U32 R7, RZ, RZ, R22 ;  /* 0x000000ffff077224 */ /* 0x000fe200078e0016 */
[----:B------:R-:W-:Y:S02]  /*86a0*/  SEL R21, R5, R6, !P0 ;  /* 0x0000000605157207 */ /* 0x000fe40004000000 */
[----:B------:R-:W-:-:S07]  /*86b0*/  SEL R20, R6, R5, !P0 ;  /* 0x0000000506147207 */ /* 0x000fce0004000000 */
.L_x_165:
[----:B------:R-:W-:-:S08]  /*86c0*/  NOP ;  /* 0x0000000000007918 */ /* 0x000fd00000000000 */
[----:B------:R-:W0:-:S00]  /*86d0*/  USETMAXREG.DEALLOC.CTAPOOL 0x28 ;  /* 0x00000028000079c8 */ /* 0x000e0000080e0500 */
[----:B0-----:R-:W-:-:S13]  /*86e0*/  ISETP.NE.AND P0, PT, R3, RZ, PT ;  /* 0x000000ff0300720c */ /* 0x001fda0003f05270 */
[----:B------:R-:W-:Y:S05]  /*86f0*/  @P0 EXIT ;  /* 0x000000000000094d */ /* 0x000fea0003800000 */
[----:B------:R-:W-:Y:S01]  /*8700*/  LOP3.LUT P0, RZ, R8, 0xff, RZ, 0xc0, !PT ;  /* 0x000000ff08ff7812 */ /* 0x000fe2000780c0ff */
[----:B------:R-:W-:Y:S02]  /*8710*/  IMAD.MOV.U32 R3, RZ, RZ, 0x1 ;  /* 0x00000001ff037424 */ /* 0x000fe400078e00ff */
[----:B------:R-:W-:-:S10]  /*8720*/  IMAD.MOV.U32 R8, RZ, RZ, RZ ;  /* 0x000000ffff087224 */ /* 0x000fd400078e00ff */
[----:B------:R-:W-:Y:S05]  /*8730*/  @!P0 BRA `(.L_x_168) ;  /* 0x0000000c00288947 */ /* 0x000fea0003800000 */
[----:B------:R-:W0:Y:S01]  /*8740*/  LDC R3, c[0x0][0x28c] ;  /* 0x0000a300ff037b82 */ /* 0x000e220000000800 */
[----:B------:R-:W1:Y:S01]  /*8750*/  S2R R13, SR_CgaCtaId ;  /* 0x00000000000d7919 */ /* 0x000e620000008800 */
[----:B------:R-:W-:Y:S01]  /*8760*/  ULDC UR5, c[0x0][0x658] ;  /* 0x0001960000057ab9 */ /* 0x000fe20000000800 */
[----:B------:R-:W-:Y:S01]  /*8770*/  UMOV UR6, 0xffffffff ;  /* 0xffffffff00067882 */ /* 0x000fe20000000000 */
[----:B------:R-:W-:Y:S01]  /*8780*/  BSSY B0, `(.L_x_168) ;  /* 0x00000c5000007945 */ /* 0x000fe20003800000 */
[----:B------:R-:W-:Y:S01]  /*8790*/  USHF.L.U32 UR6, UR6, UR5, URZ ;  /* 0x0000000506067299 */ /* 0x000fe2000800063f */
[----:B------:R-:W-:Y:S01]  /*87a0*/  IMAD.MOV.U32 R10, RZ, RZ, 0x1 ;  /* 0x00000001ff0a7424 */ /* 0x000fe200078e00ff */
[----:B------:R-:W-:Y:S01]  /*87b0*/  LOP3.LUT R9, R18, 0x2, RZ, 0xfc, !PT ;  /* 0x0000000212097812 */ /* 0x000fe200078efcff */
[----:B------:R-:W-:Y:S01]  /*87c0*/  IMAD.MOV.U32 R8, RZ, RZ, RZ ;  /* 0x000000ffff087224 */ /* 0x000fe200078e00ff */
[----:B------:R-:W-:Y:S01]  /*87d0*/  ULDC UR4, c[0x0][0x600] ;  /* 0x0001800000047ab9 */ /* 0x000fe20000000800 */
[----:B------:R-:W-:Y:S01]  /*87e0*/  UMOV UR7, 0x1 ;  /* 0x0000000100077882 */ /* 0x000fe20000000000 */
[----:B------:R-:W-:-:S02]  /*87f0*/  UIADD3 UR15, UR4, -0x1, URZ ;  /* 0xffffffff040f7890 */ /* 0x000fc4000fffe03f */
[----:B------:R-:W-:Y:S02]  /*8800*/  USHF.L.U32 UR17, UR7, UR5, URZ ;  /* 0x0000000507117299 */ /* 0x000fe4000800063f */
[----:B------:R-:W-:Y:S01]  /*8810*/  ULOP3.LUT UR16, URZ, UR6, URZ, 0x33, !UPT ;  /* 0x000000063f107292 */ /* 0x000fe2000f8e333f */
[----:B------:R-:W-:Y:S01]  /*8820*/  ULDC.64 UR20, c[0x0][0x198] ;  /* 0x0000660000147ab9 */ /* 0x000fe20000000a00 */
[----:B0-----:R-:W-:-:S05]  /*8830*/  VIADD R3, R3, 0x3f ;  /* 0x0000003f03037836 */ /* 0x001fca0000000000 */
[----:B------:R-:W-:-:S04]  /*8840*/  SHF.R.S32.HI R4, RZ, 0x1f, R3 ;  /* 0x0000001fff047819 */ /* 0x000fc80000011403 */
[----:B------:R-:W-:Y:S01]  /*8850*/  LEA.HI R4, R4, R3, RZ, 0x6 ;  /* 0x0000000304047211 */ /* 0x000fe200078f30ff */
[C---:B-1----:R-:W-:Y:S02]  /*8860*/  IMAD.SHL.U32 R12, R13.reuse, 0x10, RZ ;  /* 0x000000100d0c7824 */ /* 0x042fe400078e00ff */
[----:B------:R-:W-:Y:S01]  /*8870*/  IMAD.SHL.U32 R13, R13, 0x400, RZ ;  /* 0x000004000d0d7824 */ /* 0x000fe200078e00ff */
[----:B------:R-:W-:Y:S01]  /*8880*/  SHF.R.S32.HI R11, RZ, 0x6, R4 ;  /* 0x00000006ff0b7819 */ /* 0x000fe20000011404 */
[----:B------:R-:W-:Y:S01]  /*8890*/  IMAD.MOV.U32 R3, RZ, RZ, 0x1 ;  /* 0x00000001ff037424 */ /* 0x000fe200078e00ff */
[----:B------:R-:W-:Y:S02]  /*88a0*/  LOP3.LUT R12, R12, 0x10, RZ, 0xc0, !PT ;  /* 0x000000100c0c7812 */ /* 0x000fe400078ec0ff */
[----:B------:R-:W-:Y:S01]  /*88b0*/  LOP3.LUT R13, R13, 0x400, RZ, 0xc0, !PT ;  /* 0x000004000d0d7812 */ /* 0x000fe200078ec0ff */
[----:B------:R-:W-:-:S07]  /*88c0*/  VIADD R19, R11, 0x1 ;  /* 0x000000010b137836 */ /* 0x000fce0000000000 */
.L_x_179:
[----:B------:R-:W-:-:S03]  /*88d0*/  UMOV UR4, 0xffffffff ;  /* 0xffffffff00047882 */ /* 0x000fc60000000000 */
[----:B------:R-:W-:Y:S05]  /*88e0*/  BRA.DIV UR4, `(.L_x_169) ;  /* 0x0000000e04847947 */ /* 0x000fea000b800000 */
[----:B------:R-:W-:-:S13]  /*88f0*/  ELECT P6, URZ, PT ;  /* 0x00000000003f782f */ /* 0x000fda00038c0000 */
.L_x_189:
[----:B------:R-:W0:Y:S01]  /*8900*/  LDC R4, c[0x0][0x28c] ;  /* 0x0000a300ff047b82 */ /* 0x000e220000000800 */
[----:B------:R-:W-:Y:S01]  /*8910*/  BSSY B1, `(.L_x_170) ;  /* 0x0000038000017945 */ /* 0x000fe20003800000 */
[----:B0-----:R-:W-:-:S13]  /*8920*/  ISETP.LT.OR P6, PT, R4, 0x1, !P6 ;  /* 0x000000010400780c */ /* 0x001fda00077c1670 */
[----:B------:R-:W-:Y:S05]  /*8930*/  @P6 BRA `(.L_x_171) ;  /* 0x0000000000d46947 */ /* 0x000fea0003800000 */
[----:B------:R-:W-:Y:S02]  /*8940*/  IMAD R21, R21, 0x20, R12 ;  /* 0x0000002015157824 */ /* 0x000fe400078e020c */
[----:B------:R-:W-:Y:S02]  /*8950*/  IMAD.SHL.U32 R20, R20, 0x200, RZ ;  /* 0x0000020014147824 */ /* 0x000fe400078e00ff */
[----:B------:R-:W-:Y:S02]  /*8960*/  IMAD.MOV.U32 R22, RZ, RZ, RZ ;  /* 0x000000ffff167224 */ /* 0x000fe400078e00ff */
[----:B------:R-:W-:Y:S02]  /*8970*/  IMAD.MOV.U32 R4, RZ, RZ, R19 ;  /* 0x000000ffff047224 */ /* 0x000fe400078e0013 */
[----:B------:R-:W-:Y:S02]  /*8980*/  IMAD.MOV.U32 R5, RZ, RZ, R3 ;  /* 0x000000ffff057224 */ /* 0x000fe400078e0003 */
[----:B------:R-:W-:-:S07]  /*8990*/  IMAD.MOV.U32 R6, RZ, RZ, R8 ;  /* 0x000000ffff067224 */ /* 0x000fce00078e0008 */
.L_x_174:
[----:B------:R-:W0:Y:S01]  /*89a0*/  S2R R15, SR_CgaCtaId ;  /* 0x00000000000f7919 */ /* 0x000e220000008800 */
[----:B------:R-:W-:Y:S02]  /*89b0*/  MOV R14, 0x400 ;  /* 0x00000400000e7802 */ /* 0x000fe40000000f00 */
[----:B------:R-:W-:Y:S02]  /*89c0*/  ISETP.NE.AND P1, PT, R0, RZ, PT ;  /* 0x000000ff0000720c */ /* 0x000fe40003f25270 */
[----:B0-----:R-:W-:Y:S02]  /*89d0*/  LEA R25, R15, R14, 0x18 ;  /* 0x0000000e0f197211 */ /* 0x001fe400078ec0ff */
[----:B------:R-:W-:-:S09]  /*89e0*/  SHF.L.U32 R14, R5, 0x1f, RZ ;  /* 0x0000001f050e7819 */ /* 0x000fd200000006ff */
[----:B------:R-:W0:Y:S01]  /*89f0*/  @!P1 LDC R15, c[0x0][0x500] ;  /* 0x00014000ff0f9b82 */ /* 0x000e220000000800 */
[----:B------:R-:W-:-:S04]  /*8a00*/  IMAD R23, R6, 0x8, R25 ;  /* 0x0000000806177824 */ /* 0x000fc800078e0219 */
[----:B------:R-:W1:Y:S02]  /*8a10*/  SYNCS.PHASECHK.TRANS64.TRYWAIT P0, [R23+URZ+0x18], R14 ;  /* 0x0000180e170075a7 */ /* 0x000e64000800017f */
[----:B-1----:R-:W-:Y:S05]  /*8a20*/  @!P0 BRA `(.L_x_172) ;  /* 0x0000000c00548947 */ /* 0x002fea0003800000 */
.L_x_190:
[----:B-1----:R-:W-:Y:S01]  /*8a30*/  PRMT R14, R9, 0x9910, RZ ;  /* 0x00009910090e7816 */ /* 0x002fe200000000ff */
[----:B0-----:R0:W-:Y:S03]  /*8a40*/  @!P1 SYNCS.ARRIVE.TRANS64 RZ, [R23+URZ], R15 ;  /* 0x0000000f17ff99a7 */ /* 0x0011e6000800003f */
[----:B------:R-:W-:-:S13]  /*8a50*/  ISETP.NE.AND P0, PT, R14, 0x2, PT ;  /* 0x000000020e00780c */ /* 0x000fda0003f05270 */
[----:B0-----:R-:W-:Y:S05]  /*8a60*/  @P0 BRA `(.L_x_173) ;  /* 0x0000000000040947 */ /* 0x001fea0003800000 */
[----:B------:R-:W-:Y:S01]  /*8a70*/  BPT.TRAP 0x1 ;  /* 0x000000040000795c */ /* 0x000fe20000300000 */
.L_x_173:
[C---:B------:R-:W-:Y:S01]  /*8a80*/  IMAD R14, R6.reuse, 0x800, R13 ;  /* 0x00000800060e7824 */ /* 0x040fe200078e020d */
[----:B------:R-:W-:Y:S01]  /*8a90*/  R2UR UR9, R23 ;  /* 0x00000000170972ca */ /* 0x000fe200000e0000 */
[--C-:B------:R-:W-:Y:S01]  /*8aa0*/  IMAD R15, R6, 0x10000, R25.reuse ;  /* 0x00010000060f7824 */ /* 0x100fe200078e0219 */
[----:B------:R-:W-:Y:S01]  /*8ab0*/  UIADD3 UR4, UP0, UR20, 0xf0, URZ ;  /* 0x000000f014047890 */ /* 0x000fe2000ff1e03f */
[----:B------:R-:W-:Y:S01]  /*8ac0*/  IMAD R14, R14, 0x2, R25 ;  /* 0x000000020e0e7824 */ /* 0x000fe200078e0219 */
[----:B------:R-:W-:Y:S01]  /*8ad0*/  R2UR UR11, R20 ;  /* 0x00000000140b72ca */ /* 0x000fe200000e0000 */
[----:B------:R-:W-:Y:S01]  /*8ae0*/  VIADD R4, R4, 0xffffffff ;  /* 0xffffffff04047836 */ /* 0x000fe20000000000 */
[----:B------:R-:W-:Y:S01]  /*8af0*/  R2UR UR5, R15 ;  /* 0x000000000f0572ca */ /* 0x000fe200000e0000 */
[----:B------:R-:W-:Y:S01]  /*8b00*/  UIADD3 UR22, UP1, UR20, 0x1f0, URZ ;  /* 0x000001f014167890 */ /* 0x000fe2000ff3e03f */
[----:B------:R-:W-:Y:S01]  /*8b10*/  R2UR UR8, R14 ;  /* 0x000000000e0872ca */ /* 0x000fe200000e0000 */
[----:B------:R-:W-:Y:S01]  /*8b20*/  VIADD R6, R6, 0x1 ;  /* 0x0000000106067836 */ /* 0x000fe20000000000 */
[----:B------:R-:W-:Y:S01]  /*8b30*/  R2UR UR10, R22 ;  /* 0x00000000160a72ca */ /* 0x000fe200000e0000 */
[----:B------:R-:W-:Y:S01]  /*8b40*/  UIADD3.X UR23, URZ, UR21, URZ, UP1, !UPT ;  /* 0x000000153f177290 */ /* 0x000fe20008ffe43f */
[----:B------:R-:W-:Y:S01]  /*8b50*/  R2UR UR12, R7 ;  /* 0x00000000070c72ca */ /* 0x000fe200000e0000 */
[----:B------:R-:W-:Y:S01]  /*8b60*/  UMOV UR6, 0x0 ;  /* 0x0000000000067882 */ /* 0x000fe20000000000 */
[----:B------:R-:W-:Y:S01]  /*8b70*/  R2UR UR18, R21 ;  /* 0x00000000151272ca */ /* 0x000fe200000e0000 */
[----:B------:R-:W-:Y:S01]  /*8b80*/  UMOV UR7, 0x10000000 ;  /* 0x1000000000077882 */ /* 0x000fe20000000000 */
[----:B------:R-:W-:Y:S01]  /*8b90*/  ISETP.GT.AND P1, PT, R4, 0x1, PT ;  /* 0x000000010400780c */ /* 0x000fe20003f24270 */
[----:B------:R-:W-:Y:S01]  /*8ba0*/  UMOV UR19, 0x30000 ;  /* 0x0003000000137882 */ /* 0x000fe20000000000 */
[----:B------:R-:W-:Y:S01]  /*8bb0*/  ISETP.NE.AND P0, PT, R6, 0x3, PT ;  /* 0x000000030600780c */ /* 0x000fe20003f05270 */
[----:B------:R-:W-:Y:S01]  /*8bc0*/  UIADD3 UR13, UR5, 0x100, URZ ;  /* 0x00000100050d7890 */ /* 0x000fe2000fffe03f */
[----:B------:R-:W-:Y:S01]  /*8bd0*/  VIADD R22, R22, 0x40 ;  /* 0x0000004016167836 */ /* 0x000fe20000000000 */
[----:B------:R-:W-:Y:S01]  /*8be0*/  UIADD3.X UR5, URZ, UR21, URZ, UP0, !UPT ;  /* 0x000000153f057290 */ /* 0x000fe200087fe43f */
[----:B------:R-:W-:Y:S01]  /*8bf0*/  SEL R14, RZ, 0x1, P0 ;  /* 0x00000001ff0e7807 */ /* 0x000fe20000000000 */
[----:B------:R-:W-:Y:S01]  /*8c00*/  UIADD3 UR14, UR8, 0x30100, URZ ;  /* 0x00030100080e7890 */ /* 0x000fe2000fffe03f */
[----:B------:R-:W-:-:S02]  /*8c10*/  SEL R6, R6, RZ, P0 ;  /* 0x000000ff06067207 */ /* 0x000fc40000000000 */
[----:B------:R-:W-:Y:S01]  /*8c20*/  UMOV UR8, UR13 ;  /* 0x0000000d00087c82 */ /* 0x000fe20008000000 */
[----:B------:R-:W-:-:S03]  /*8c30*/  LOP3.LUT R5, R5, R14, RZ, 0x3c, !PT ;  /* 0x0000000e05057212 */ /* 0x000fc600078e3cff */
[----:B------:R0:W-:Y:S02]  /*8c40*/  UTMALDG.3D [UR8], [UR4], desc[UR6] ;  /* 0x00000608040075b4 */ /* 0x0001e40008011000 */
[----:B0-----:R-:W-:Y:S01]  /*8c50*/  UMOV UR8, UR14 ;  /* 0x0000000e00087c82 */ /* 0x001fe20008000000 */
[----:B------:R-:W-:Y:S02]  /*8c60*/  UMOV UR11, UR18 ;  /* 0x00000012000b7c82 */ /* 0x000fe40008000000 */
[----:B------:R0:W-:Y:S02]  /*8c70*/  UTMALDG.3D.MULTICAST [UR8], [UR22], UR19, desc[UR6] ;  /* 0x00000608160073b4 */ /* 0x0001e40008011813 */
[----:B0-----:R-:W-:Y:S05]  /*8c80*/  @P1 BRA `(.L_x_174) ;  /* 0xfffffffc00441947 */ /* 0x001fea000383ffff */
.L_x_171:
[----:B------:R-:W-:Y:S05]  /*8c90*/  BSYNC B1 ;  /* 0x0000000000017941 */ /* 0x000fea0003800000 */
.L_x_170:
[----:B------:R-:W-:Y:S01]  /*8ca0*/  LOP3.LUT P1, RZ, R10, 0xff, RZ, 0xc0, !PT ;  /* 0x000000ff0aff7812 */ /* 0x000fe2000782c0ff */
[C---:B------:R-:W-:Y:S01]  /*8cb0*/  IMAD.IADD R7, R11.reuse, 0x1, R8 ;  /* 0x000000010b077824 */ /* 0x040fe200078e0208 */
[----:B------:R-:W-:Y:S01]  /*8cc0*/  ULDC.64 UR4, c[0x0][0x650] ;  /* 0x0001940000047ab9 */ /* 0x000fe20000000a00 */
[----:B------:R-:W-:Y:S01]  /*8cd0*/  ISETP.GE.U32.AND P2, PT, R11, 0x3, PT ;  /* 0x000000030b00780c */ /* 0x000fe20003f46070 */
[----:B------:R-:W-:Y:S01]  /*8ce0*/  BSSY B1, `(.L_x_175) ;  /* 0x000006c000017945 */ /* 0x000fe20003800000 */
[----:B------:R-:W-:Y:S01]  /*8cf0*/  IMAD.MOV.U32 R20, RZ, RZ, -0x1 ;  /* 0xffffffffff147424 */ /* 0x000fe200078e00ff */
[----:B------:R-:W-:Y:S01]  /*8d00*/  ISETP.GT.U32.AND P0, PT, R7, 0x2, PT ;  /* 0x000000020700780c */ /* 0x000fe20003f04070 */
[----:B------:R-:W-:Y:S01]  /*8d10*/  IMAD.MOV.U32 R21, RZ, RZ, -0x1 ;  /* 0xffffffffff157424 */ /* 0x000fe200078e00ff */
[----:B------:R-:W-:Y:S02]  /*8d20*/  PRMT R10, RZ, 0x7610, R10 ;  /* 0x00007610ff0a7816 */ /* 0x000fe4000000000a */
[----:B------:R-:W-:-:S03]  /*8d30*/  ISETP.LT.U32.AND P0, PT, R11, 0x3, P0 ;  /* 0x000000030b00780c */ /* 0x000fc60000701070 */
[----:B------:R-:W0:Y:S01]  /*8d40*/  @P1 S2R R5, SR_CgaCtaId ;  /* 0x0000000000051919 */ /* 0x000e220000008800 */
[----:B------:R-:W-:-:S04]  /*8d50*/  @P1 MOV R4, 0x400 ;  /* 0x0000040000041802 */ /* 0x000fc80000000f00 */
[----:B0-----:R-:W-:Y:S01]  /*8d60*/  @P1 LEA R6, R5, R4, 0x18 ;  /* 0x0000000405061211 */ /* 0x001fe200078ec0ff */
[----:B------:R-:W-:Y:S01]  /*8d70*/  IMAD.WIDE.U32 R4, R7, -0x55555555, RZ ;  /* 0xaaaaaaab07047825 */ /* 0x000fe200078e00ff */
[----:B------:R-:W-:Y:S02]  /*8d80*/  SEL R4, RZ, 0x1, !P0 ;  /* 0x00000001ff047807 */ /* 0x000fe40004000000 */
[----:B------:R0:W-:Y:S01]  /*8d90*/  @P1 SYNCS.ARRIVE.TRANS64.A1T0 RZ, [R6+URZ+0x48], RZ ;  /* 0x000048ff06ff19a7 */ /* 0x0001e2000810003f */
[----:B------:R-:W-:Y:S02]  /*8da0*/  IADD3 R16, P1, R16, UR52, RZ ;  /* 0x0000003410107c10 */ /* 0x000fe4000ff3e0ff */
[----:B------:R-:W-:Y:S02]  /*8db0*/  LOP3.LUT R3, R3, R4, RZ, 0x3c, !PT ;  /* 0x0000000403037212 */ /* 0x000fe400078e3cff */
[----:B------:R-:W-:Y:S02]  /*8dc0*/  IADD3.X R17, R17, UR38, RZ, P1, !PT ;  /* 0x0000002611117c10 */ /* 0x000fe40008ffe4ff */
[----:B------:R-:W-:-:S02]  /*8dd0*/  ISETP.GE.U32.AND P0, PT, R16, UR4, PT ;  /* 0x0000000410007c0c */ /* 0x000fc4000bf06070 */
[----:B0-----:R-:W-:Y:S02]  /*8de0*/  SHF.R.U32.HI R6, RZ, 0x1, R5 ;  /* 0x00000001ff067819 */ /* 0x001fe40000011605 */
[----:B------:R-:W-:Y:S02]  /*8df0*/  ISETP.GE.U32.AND.EX P0, PT, R17, UR5, PT, P0 ;  /* 0x0000000511007c0c */ /* 0x000fe4000bf06100 */
[----:B------:R-:W-:Y:S01]  /*8e00*/  @P2 LOP3.LUT R3, R3, 0x1, R6, 0x78, !PT ;  /* 0x0000000103032812 */ /* 0x000fe200078e7806 */
[----:B------:R-:W-:Y:S01]  /*8e10*/  IMAD R8, R6, -0x3, R7 ;  /* 0xfffffffd06087824 */ /* 0x000fe200078e0207 */
[----:B------:R-:W-:Y:S01]  /*8e20*/  PRMT R4, RZ, 0x7610, R4 ;  /* 0x00007610ff047816 */ /* 0x000fe20000000004 */
[----:B------:R-:W-:-:S08]  /*8e30*/  IMAD.MOV.U32 R7, RZ, RZ, -0x1 ;  /* 0xffffffffff077424 */ /* 0x000fd000078e00ff */
[----:B------:R-:W-:Y:S05]  /*8e40*/  @P0 BRA `(.L_x_176) ;  /* 0x0000000400540947 */ /* 0x000fea0003800000 */
[----:B------:R-:W0:Y:S01]  /*8e50*/  S2R R15, SR_CTAID.X ;  /* 0x00000000000f7919 */ /* 0x000e220000002500 */
[----:B------:R-:W-:Y:S01]  /*8e60*/  ULDC.64 UR4, c[0x0][0x628] ;  /* 0x00018a0000047ab9 */ /* 0x000fe20000000a00 */
[----:B------:R-:W-:Y:S01]  /*8e70*/  ULDC UR7, c[0x0][0x630] ;  /* 0x00018c0000077ab9 */ /* 0x000fe20000000800 */
[----:B------:R-:W-:Y:S01]  /*8e80*/  ISETP.NE.U32.AND P0, PT, RZ, UR4, PT ;  /* 0x00000004ff007c0c */ /* 0x000fe2000bf05070 */
[----:B------:R-:W1:Y:S01]  /*8e90*/  S2R R20, SR_CTAID.Y ;  /* 0x0000000000147919 */ /* 0x000e620000002600 */
[----:B------:R-:W-:Y:S01]  /*8ea0*/  ULDC UR8, c[0x0][0x150] ;  /* 0x0000540000087ab9 */ /* 0x000fe20000000800 */
[----:B------:R-:W-:Y:S01]  /*8eb0*/  IMAD.MOV.U32 R4, RZ, RZ, R16 ;  /* 0x000000ffff047224 */ /* 0x000fe200078e0010 */
[----:B------:R-:W-:Y:S01]  /*8ec0*/  ISETP.NE.AND.EX P0, PT, RZ, UR5, PT, P0 ;  /* 0x00000005ff007c0c */ /* 0x000fe2000bf05300 */
[----:B------:R-:W-:Y:S01]  /*8ed0*/  IMAD.MOV.U32 R5, RZ, RZ, R17 ;  /* 0x000000ffff057224 */ /* 0x000fe200078e0011 */
[----:B0-----:R-:W-:-:S11]  /*8ee0*/  I2FP.F32.U32 R22, R15 ;  /* 0x0000000f00167245 */ /* 0x001fd60000201000 */
[----:B------:R-:W-:Y:S05]  /*8ef0*/  @!P0 BRA `(.L_x_177) ;  /* 0x0000000000288947 */ /* 0x000fea0003800000 */
[----:B------:R-:W-:Y:S02]  /*8f00*/  ULDC UR6, c[0x0][0x634] ;  /* 0x00018d0000067ab9 */ /* 0x000fe40000000800 */
[----:B------:R-:W-:-:S05]  /*8f10*/  IADD3 R5, P0, R16, UR6, RZ ;  /* 0x0000000610057c10 */ /* 0x000fca000ff1e0ff */
[----:B------:R-:W-:-:S04]  /*8f20*/  IMAD.X R21, RZ, RZ, R17, P0 ;  /* 0x000000ffff157224 */ /* 0x000fc800000e0611 */
[----:B------:R-:W-:-:S04]  /*8f30*/  IMAD.WIDE.U32 R6, R21, UR4, RZ ;  /* 0x0000000415067c25 */ /* 0x000fc8000f8e00ff */
[----:B------:R-:W-:-:S04]  /*8f40*/  IMAD.WIDE.U32 R6, P0, R5, UR5, R6 ;  /* 0x0000000505067c25 */ /* 0x000fc8000f800006 */
[----:B------:R-:W-:-:S04]  /*8f50*/  IMAD.WIDE.U32 R4, R5, UR4, RZ ;  /* 0x0000000405047c25 */ /* 0x000fc8000f8e00ff */
[----:B------:R-:W-:Y:S01]  /*8f60*/  IMAD.MOV.U32 R4, RZ, RZ, R7 ;  /* 0x000000ffff047224 */ /* 0x000fe200078e0007 */
[----:B------:R-:W-:Y:S01]  /*8f70*/  IADD3 RZ, P1, R5, R6, RZ ;  /* 0x0000000605ff7210 */ /* 0x000fe20007f3e0ff */
[----:B------:R-:W-:-:S04]  /*8f80*/  IMAD.X R5, RZ, RZ, RZ, P0 ;  /* 0x000000ffff057224 */ /* 0x000fc800000e06ff */
[----:B------:R-:W-:-:S08]  /*8f90*/  IMAD.WIDE.U32.X R4, R21, UR5, R4, P1 ;  /* 0x0000000515047c25 */ /* 0x000fd000088e0404 */
.L_x_177:
[--C-:B------:R-:W-:Y:S01]  /*8fa0*/  SHF.R.U64 R14, R4, UR7, R5.reuse ;  /* 0x00000007040e7c19 */ /* 0x100fe20008001205 */
[----:B------:R-:W-:Y:S01]  /*8fb0*/  FMUL R22, R22, UR8 ;  /* 0x0000000816167c20 */ /* 0x000fe20008400000 */
[----:B------:R-:W-:Y:S01]  /*8fc0*/  SHF.R.U32.HI R4, RZ, UR7, R5 ;  /* 0x00000007ff047c19 */ /* 0x000fe20008011605 */
[----:B------:R-:W0:Y:S01]  /*8fd0*/  LDC R6, c[0x0][0x144] ;  /* 0x00005100ff067b82 */ /* 0x000e220000000800 */
[----:B------:R-:W-:Y:S01]  /*8fe0*/  IADD3 R5, P0, RZ, -R14, RZ ;  /* 0x8000000eff057210 */ /* 0x000fe20007f1e0ff */
[----:B------:R-:W-:Y:S01]  /*8ff0*/  ULDC UR6, c[0x0][0x154] ;  /* 0x0000550000067ab9 */ /* 0x000fe20000000800 */
[----:B-1----:R-:W-:Y:S01]  /*9000*/  I2FP.F32.U32 R7, R20 ;  /* 0x0000001400077245 */ /* 0x002fe20000201000 */
[----:B------:R-:W1:Y:S01]  /*9010*/  F2I.U32.TRUNC.NTZ R22, R22 ;  /* 0x0000001600167305 */ /* 0x000e62000020f000 */
[----:B------:R-:W-:Y:S01]  /*9020*/  ULDC.64 UR4, c[0x0][0x620] ;  /* 0x0001880000047ab9 */ /* 0x000fe20000000a00 */
[----:B------:R-:W-:Y:S01]  /*9030*/  IMAD.X R4, RZ, RZ, ~R4, P0 ;  /* 0x000000ffff047224 */ /* 0x000fe200000e0e04 */
[----:B------:R-:W-:Y:S01]  /*9040*/  ISETP.NE.AND P2, PT, R2, 0x1, PT ;  /* 0x000000010200780c */ /* 0x000fe20003f45270 */
[----:B------:R-:W-:Y:S01]  /*9050*/  FMUL R23, R7, UR6 ;  /* 0x0000000607177c20 */ /* 0x000fe20008400000 */
[----:B------:R-:W2:Y:S01]  /*9060*/  LDC R25, c[0x0][0x148] ;  /* 0x00005200ff197b82 */ /* 0x000ea20000000800 */
[----:B------:R-:W-:Y:S01]  /*9070*/  IMAD R4, R4, UR4, RZ ;  /* 0x0000000404047c24 */ /* 0x000fe2000f8e02ff */
[----:B------:R-:W-:-:S02]  /*9080*/  ULDC.64 UR6, c[0x0][0x640] ;  /* 0x0001900000067ab9 */ /* 0x000fc40000000a00 */
[----:B------:R-:W-:Y:S01]  /*9090*/  ISETP.NE.U32.AND P0, PT, RZ, UR6, PT ;  /* 0x00000006ff007c0c */ /* 0x000fe2000bf05070 */
[----:B------:R-:W3:Y:S01]  /*90a0*/  F2I.U32.TRUNC.NTZ R23, R23 ;  /* 0x0000001700177305 */ /* 0x000ee2000020f000 */
[C---:B------:R-:W-:Y:S02]  /*90b0*/  IMAD R7, R5.reuse, UR5, R4 ;  /* 0x0000000505077c24 */ /* 0x040fe4000f8e0204 */
[----:B------:R-:W-:Y:S01]  /*90c0*/  IMAD.WIDE.U32 R4, R5, UR4, R16 ;  /* 0x0000000405047c25 */ /* 0x000fe2000f8e0010 */
[----:B------:R-:W-:Y:S01]  /*90d0*/  ULDC UR4, c[0x0][0x618] ;  /* 0x0001860000047ab9 */ /* 0x000fe20000000800 */
[----:B------:R-:W-:Y:S02]  /*90e0*/  ISETP.NE.AND.EX P0, PT, RZ, UR7, PT, P0 ;  /* 0x00000007ff007c0c */ /* 0x000fe4000bf05300 */
[----:B------:R-:W-:Y:S02]  /*90f0*/  IMAD.IADD R5, R5, 0x1, R7 ;  /* 0x0000000105057824 */ /* 0x000fe400078e0207 */
[----:B-1----:R-:W-:-:S03]  /*9100*/  IMAD.MOV R22, RZ, RZ, -R22 ;  /* 0x000000ffff167224 */ /* 0x002fc600078e0a16 */
[----:B------:R-:W-:Y:S01]  /*9110*/  SHF.R.U64 R21, R4, UR4, R5 ;  /* 0x0000000404157c19 */ /* 0x000fe20008001205 */
[----:B0-----:R-:W-:Y:S01]  /*9120*/  IMAD R15, R6, R22, R15 ;  /* 0x00000016060f7224 */ /* 0x001fe200078e020f */
[----:B------:R-:W-:Y:S01]  /*9130*/  SHF.R.U32.HI R4, RZ, UR4, R5 ;  /* 0x00000004ff047c19 */ /* 0x000fe20008011605 */
[----:B------:R-:W-:Y:S01]  /*9140*/  ULDC UR4, c[0x0][0x608] ;  /* 0x0001820000047ab9 */ /* 0x000fe20000000800 */
[----:B---3--:R-:W-:Y:S02]  /*9150*/  IMAD.MOV R6, RZ, RZ, -R23 ;  /* 0x000000ffff067224 */ /* 0x008fe400078e0a17 */
[--C-:B------:R-:W-:Y:S02]  /*9160*/  SHF.R.U64 R22, R21, UR4, R4.reuse ;  /* 0x0000000415167c19 */ /* 0x100fe40008001204 */
[----:B------:R-:W-:Y:S01]  /*9170*/  SHF.R.U32.HI R5, RZ, UR4, R4 ;  /* 0x00000004ff057c19 */ /* 0x000fe20008011604 */
[----:B------:R-:W-:Y:S01]  /*9180*/  ULDC UR4, c[0x0][0x658] ;  /* 0x0001960000047ab9 */ /* 0x000fe20000000800 */
[----:B--2---:R-:W-:-:S02]  /*9190*/  @P2 IMAD R15, R25, R6, R20 ;  /* 0x00000006190f2224 */ /* 0x004fc400078e0214 */
[--C-:B------:R-:W-:Y:S02]  /*91a0*/  SHF.R.U64 R20, R22, UR4, R5.reuse ;  /* 0x0000000416147c19 */ /* 0x100fe40008001205 */
[----:B------:R-:W-:-:S03]  /*91b0*/  SHF.R.U32.HI R23, RZ, UR4, R5 ;  /* 0x00000004ff177c19 */ /* 0x000fc60008011605 */
[----:B------:R-:W-:Y:S02]  /*91c0*/  IMAD.MOV.U32 R6, RZ, RZ, R20 ;  /* 0x000000ffff067224 */ /* 0x000fe400078e0014 */
[----:B------:R-:W-:Y:S01]  /*91d0*/  IMAD.MOV.U32 R5, RZ, RZ, R23 ;  /* 0x000000ffff057224 */ /* 0x000fe200078e0017 */
[----:B------:R-:W-:Y:S06]  /*91e0*/  @!P0 BRA `(.L_x_178) ;  /* 0x00000000002c8947 */ /* 0x000fec0003800000 */
        /* <DEDUP_REMOVED lines=9> */
[----:B------:R-:W-:-:S04]  /*9280*/  IMAD.WIDE.U32.X R4, R23, UR7, R4, P1 ;  /* 0x0000000717047c25 */ /* 0x000fc800088e0404 */
[----:B------:R-:W-:-:S07]  /*9290*/  IMAD.MOV.U32 R6, RZ, RZ, R4 ;  /* 0x000000ffff067224 */ /* 0x000fce00078e0004 */
.L_x_178:
[----:B------:R-:W-:Y:S01]  /*92a0*/  ULDC UR4, c[0x0][0x648] ;  /* 0x0001920000047ab9 */ /* 0x000fe20000000800 */
[----:B------:R-:W-:Y:S01]  /*92b0*/  LOP3.LUT R4, R22, UR16, RZ, 0xc0, !PT ;  /* 0x0000001016047c12 */ /* 0x000fe2000f8ec0ff */
[----:B------:R-:W-:Y:S01]  /*92c0*/  ULDC UR5, c[0x0][0x610] ;  /* 0x0001840000057ab9 */ /* 0x000fe20000000800 */
[----:B------:R-:W-:Y:S01]  /*92d0*/  SHF.R.U64 R5, R6, UR4, R5 ;  /* 0x0000000406057c19 */ /* 0x000fe20008001205 */
[----:B------:R-:W-:Y:S01]  /*92e0*/  ULDC UR4, c[0x0][0x638] ;  /* 0x00018e0000047ab9 */ /* 0x000fe20000000800 */
[----:B------:R-:W-:-:S03]  /*92f0*/  LOP3.LUT R21, R21, UR15, RZ, 0xc0, !PT ;  /* 0x0000000f15157c12 */ /* 0x000fc6000f8ec0ff */
[----:B------:R-:W-:Y:S02]  /*9300*/  IMAD.MOV R7, RZ, RZ, -R5 ;  /* 0x000000ffff077224 */ /* 0x000fe400078e0a05 */
[----:B------:R-:W-:Y:S02]  /*9310*/  IMAD R4, R5, UR17, R4 ;  /* 0x0000001105047c24 */ /* 0x000fe4000f8e0204 */
[----:B------:R-:W-:Y:S01]  /*9320*/  IMAD R20, R7, UR4, R20 ;  /* 0x0000000407147c24 */ /* 0x000fe2000f8e0214 */
[----:B------:R-:W-:Y:S01]  /*9330*/  ULDC UR4, c[0x0][0x600] ;  /* 0x0001800000047ab9 */ /* 0x000fe20000000800 */
[----:B------:R-:W-:Y:S02]  /*9340*/  IMAD R15, R4, UR5, R15 ;  /* 0x00000005040f7c24 */ /* 0x000fe4000f8e020f */
[----:B------:R-:W-:Y:S02]  /*9350*/  IMAD R20, R20, UR4, R21 ;  /* 0x0000000414147c24 */ /* 0x000fe4000f8e0215 */
[----:B------:R-:W-:-:S02]  /*9360*/  IMAD.MOV.U32 R4, RZ, RZ, 0x1 ;  /* 0x00000001ff047424 */ /* 0x000fc400078e00ff */
[----:B------:R-:W-:Y:S01]  /*9370*/  IMAD.MOV.U32 R7, RZ, RZ, R14 ;  /* 0x000000ffff077224 */ /* 0x000fe200078e000e */
[----:B------:R-:W-:Y:S02]  /*9380*/  SEL R21, R20, R15, !P2 ;  /* 0x0000000f14157207 */ /* 0x000fe40005000000 */
[----:B------:R-:W-:-:S07]  /*9390*/  SEL R20, R15, R20, !P2 ;  /* 0x000000140f147207 */ /* 0x000fce0005000000 */
.L_x_176:
[----:B------:R-:W-:Y:S05]  /*93a0*/  BSYNC B1 ;  /* 0x0000000000017941 */ /* 0x000fea0003800000 */
.L_x_175:
[----:B------:R-:W-:-:S13]  /*93b0*/  LOP3.LUT P0, RZ, R4, 0xff, RZ, 0xc0, !PT ;  /* 0x000000ff04ff7812 */ /* 0x000fda000780c0ff */
[----:B------:R-:W-:Y:S05]  /*93c0*/  @P0 BRA `(.L_x_179) ;  /* 0xfffffff400400947 */ /* 0x000fea000383ffff */
[----:B------:R-:W-:Y:S05]  /*93d0*/  BSYNC B0 ;  /* 0x0000000000007941 */ /* 0x000fea0003800000 */
.L_x_168:
[----:B------:R-:W-:-:S03]  /*93e0*/  UMOV UR4, 0xffffffff ;  /* 0xffffffff00047882 */ /* 0x000fc60000000000 */
[----:B------:R-:W-:Y:S05]  /*93f0*/  BRA.DIV UR4, `(.L_x_180) ;  /* 0x0000000204f47947 */ /* 0x000fea000b800000 */
[----:B------:R-:W-:-:S13]  /*9400*/  ELECT P6, URZ, PT ;  /* 0x00000000003f782f */ /* 0x000fda00038c0000 */
.L_x_193:
[----:B------:R-:W-:Y:S04]  /*9410*/  BSSY B0, `(.L_x_181) ;  /* 0x0000022000007945 */ /* 0x000fe80003800000 */
[----:B------:R-:W-:Y:S05]  /*9420*/  @!P6 BRA `(.L_x_182) ;  /* 0x000000000080e947 */ /* 0x000fea0003800000 */
[----:B------:R-:W-:-:S04]  /*9430*/  LOP3.LUT R18, R18, 0x2, RZ, 0xfc, !PT ;  /* 0x0000000212127812 */ /* 0x000fc800078efcff */
[----:B------:R-:W-:-:S13]  /*9440*/  ISETP.NE.AND P0, PT, R18, 0x3, PT ;  /* 0x000000031200780c */ /* 0x000fda0003f05270 */
[----:B------:R-:W-:Y:S05]  /*9450*/  @!P0 BRA `(.L_x_183) ;  /* 0x0000000000048947 */ /* 0x000fea0003800000 */
[----:B------:R-:W-:Y:S01]  /*9460*/  BPT.TRAP 0x1 ;  /* 0x000000040000795c */ /* 0x000fe20000300000 */
.L_x_183:
[----:B------:R-:W0:Y:S01]  /*9470*/  S2R R5, SR_CgaCtaId ;  /* 0x0000000000057919 */ /* 0x000e220000008800 */
[----:B------:R-:W-:Y:S02]  /*9480*/  MOV R0, 0x400 ;  /* 0x0000040000007802 */ /* 0x000fe40000000f00 */
[----:B------:R-:W-:Y:S02]  /*9490*/  SHF.L.U32 R2, R3, 0x1f, RZ ;  /* 0x0000001f03027819 */ /* 0x000fe400000006ff */
[----:B0-----:R-:W-:-:S05]  /*94a0*/  LEA R5, R5, R0, 0x18 ;  /* 0x0000000005057211 */ /* 0x001fca00078ec0ff */
[----:B------:R-:W-:-:S04]  /*94b0*/  VIADD R5, R5, 0x18 ;  /* 0x0000001805057836 */ /* 0x000fc80000000000 */
[C---:B------:R-:W-:Y:S02]  /*94c0*/  IMAD R7, R8.reuse, 0x8, R5 ;  /* 0x0000000808077824 */ /* 0x040fe400078e0205 */
[----:B------:R-:W-:Y:S02]  /*94d0*/  VIADD R8, R8, 0x1 ;  /* 0x0000000108087836 */ /* 0x000fe40000000000 */
[----:B------:R-:W0:Y:S03]  /*94e0*/  SYNCS.PHASECHK.TRANS64.TRYWAIT P0, [R7+URZ], R2 ;  /* 0x00000002070075a7 */ /* 0x000e26000800017f */
[----:B------:R-:W-:-:S04]  /*94f0*/  ISETP.NE.AND P1, PT, R8, 0x3, PT ;  /* 0x000000030800780c */ /* 0x000fc80003f25270 */
[----:B------:R-:W-:Y:S02]  /*9500*/  SEL R0, RZ, 0x1, P1 ;  /* 0x00000001ff007807 */ /* 0x000fe40000800000 */
[----:B------:R-:W-:Y:S02]  /*9510*/  SEL R8, R8, RZ, P1 ;  /* 0x000000ff08087207 */ /* 0x000fe40000800000 */
[----:B------:R-:W-:-:S03]  /*9520*/  LOP3.LUT R9, R3, R0, RZ, 0x3c, !PT ;  /* 0x0000000003097212 */ /* 0x000fc600078e3cff */
[----:B------:R-:W-:Y:S01]  /*9530*/  IMAD R4, R8, 0x8, R5 ;  /* 0x0000000808047824 */ /* 0x000fe200078e0205 */
[----:B------:R-:W-:Y:S01]  /*9540*/  SHF.L.U32 R3, R9, 0x1f, RZ ;  /* 0x0000001f09037819 */ /* 0x000fe200000006ff */
[----:B0-----:R-:W-:Y:S06]  /*9550*/  @!P0 BRA `(.L_x_184) ;  /* 0x0000000000bc8947 */ /* 0x001fec0003800000 */
.L_x_194:
[----:B------:R-:W1:Y:S01]  /*9560*/  SYNCS.PHASECHK.TRANS64.TRYWAIT P0, [R4+URZ], R3 ;  /* 0x00000003040075a7 */ /* 0x000e62000800017f */
[----:B------:R-:W-:-:S05]  /*9570*/  VIADD R0, R8, 0x1 ;  /* 0x0000000108007836 */ /* 0x000fca0000000000 */
[----:B------:R-:W-:-:S04]  /*9580*/  ISETP.NE.AND P1, PT, R0, 0x3, PT ;  /* 0x000000030000780c */ /* 0x000fc80003f25270 */
[----:B0-----:R-:W-:Y:S02]  /*9590*/  SEL R2, RZ, 0x1, P1 ;  /* 0x00000001ff027807 */ /* 0x001fe40000800000 */
[----:B------:R-:W-:Y:S02]  /*95a0*/  SEL R0, R0, RZ, P1 ;  /* 0x000000ff00007207 */ /* 0x000fe40000800000 */
[----:B------:R-:W-:Y:S01]  /*95b0*/  LOP3.LUT R2, R9, R2, RZ, 0x3c, !PT ;  /* 0x0000000209027212 */ /* 0x000fe200078e3cff */
[----:B-1----:R-:W-:Y:S06]  /*95c0*/  @!P0 BRA `(.L_x_185) ;  /* 0x0000000000b48947 */ /* 0x002fec0003800000 */
.L_x_195:
[----:B------:R-:W-:Y:S01]  /*95d0*/  IMAD R5, R0, 0x8, R5 ;  /* 0x0000000800057824 */ /* 0x000fe200078e0205 */
[----:B------:R-:W-:-:S07]  /*95e0*/  SHF.L.U32 R0, R2, 0x1f, RZ ;  /* 0x0000001f02007819 */ /* 0x000fce00000006ff */
.L_x_186:
[----:B-1----:R1:W2:Y:S02]  /*95f0*/  SYNCS.PHASECHK.TRANS64.TRYWAIT P0, [R5+URZ], R0 ;  /* 0x00000000050075a7 */ /* 0x0022a4000800017f */
[----:B--2---:R-:W-:Y:S05]  /*9600*/  @!P0 NANOSLEEP.SYNCS 0x989680 ;  /* 0x009896800000895d */ /* 0x004fea0003900000 */
[----:B------:R-:W2:Y:S02]  /*9610*/  @!P0 SYNCS.PHASECHK.TRANS64 P0, [R5+URZ], R0 ;  /* 0x00000000050085a7 */ /* 0x000ea4000800007f */
[----:B--2---:R-:W-:Y:S05]  /*9620*/  @!P0 BRA `(.L_x_186) ;  /* 0xfffffffc00f08947 */ /* 0x004fea000383ffff */
.L_x_182:
[----:B------:R-:W-:Y:S05]  /*9630*/  BSYNC B0 ;  /* 0x0000000000007941 */ /* 0x000fea0003800000 */
.L_x_181:
[----:B------:R-:W-:Y:S05]  /*9640*/  EXIT ;  /* 0x000000000000794d */ /* 0x000fea0003800000 */
.L_x_21:
[----:B-1----:R1:W2:Y:S02]  /*9650*/  SYNCS.PHASECHK.TRANS64.TRYWAIT P1, [R3+URZ], R0 ;  /* 0x00000000030075a7 */ /* 0x0022a4000802017f */
[----:B--2---:R-:W-:Y:S05]  /*9660*/  @!P1 NANOSLEEP.SYNCS 0x989680 ;  /* 0x009896800000995d */ /* 0x004fea0003900000 */
[----:B------:R-:W2:Y:S02]  /*9670*/  @!P1 SYNCS.PHASECHK.TRANS64 P1, [R3+URZ], R0 ;  /* 0x00000000030095a7 */ /* 0x000ea4000802007f */
[----:B--2---:R-:W-:Y:S05]  /*9680*/  @!P1 BRA `(.L_x_21) ;  /* 0xfffffffc00f09947 */ /* 0x004fea000383ffff */
[----:B------:R-:W-:Y:S05]  /*9690*/  BRA `(.L_x_20) ;  /* 0xffffff8000287947 */ /* 0x000fea000383ffff */
.L_x_26:
[----:B-1----:R-:W-:-:S04]  /*96a0*/  IMAD.U32 R5, RZ, RZ, UR4 ;  /* 0x00000004ff057e24 */ /* 0x002fc8000f8e00ff */
[----:B------:R1:W2:Y:S03]  /*96b0*/  SYNCS.PHASECHK.TRANS64.TRYWAIT P1, [R5+URZ], R4 ;  /* 0x00000004050075a7 */ /* 0x0002a6000802017f */
[----:B--2---:R-:W-:Y:S05]  /*96c0*/  @!P1 NANOSLEEP.SYNCS 0x989680 ;  /* 0x009896800000995d */ /* 0x004fea0003900000 */
[----:B------:R-:W2:Y:S02]  /*96d0*/  @!P1 SYNCS.PHASECHK.TRANS64 P1, [R5+URZ], R4 ;  /* 0x00000004050095a7 */ /* 0x000ea4000802007f */
[----:B--2---:R-:W-:Y:S05]  /*96e0*/  @!P1 BRA `(.L_x_26) ;  /* 0xfffffffc00ec9947 */ /* 0x004fea000383ffff */
[----:B------:R-:W-:Y:S05]  /*96f0*/  BRA `(.L_x_25) ;  /* 0xffffff8800147947 */ /* 0x000fea000383ffff */
.L_x_169:
[----:B------:R-:W-:Y:S01]  /*9700*/  BSSY B1, `(.L_x_187) ;  /* 0x0000006000017945 */ /* 0x000fe20003800000 */
[----:B------:R-:W-:-:S07]  /*9710*/  IMAD.MOV.U32 R15, RZ, RZ, -0x1 ;  /* 0xffffffffff0f7424 */ /* 0x000fce00078e00ff */
[----:B------:R-:W-:Y:S05]  /*9720*/  WARPSYNC.COLLECTIVE R15, `(.L_x_188) ;  /* 0x000000000f0c7348 */ /* 0x000fea0003c00000 */
[----:B------:R-:W-:Y:S02]  /*9730*/  ELECT P6, UR62, PT ;  /* 0x00000000003e782f */ /* 0x000fe400038c0000 */
[----:B------:R-:W-:Y:S01]  /*9740*/  MOV R14, UR62 ;  /* 0x0000003e000e7c02 */ /* 0x000fe20008000f00 */
[----:B------:R-:W-:Y:S10]  /*9750*/  ENDCOLLECTIVE ;  /* 0x000000000000791b */ /* 0x000ff40003800000 */
.L_x_188:
[----:B------:R-:W-:Y:S05]  /*9760*/  BSYNC B1 ;  /* 0x0000000000017941 */ /* 0x000fea0003800000 */
.L_x_187:
[----:B------:R-:W-:Y:S05]  /*9770*/  BRA `(.L_x_189) ;  /* 0xfffffff000607947 */ /* 0x000fea000383ffff */
.L_x_172:
[----:B-1----:R1:W2:Y:S02]  /*9780*/  SYNCS.PHASECHK.TRANS64.TRYWAIT P0, [R23+URZ+0x18], R14 ;  /* 0x0000180e170075a7 */ /* 0x0022a4000800017f */
[----:B--2---:R-:W-:Y:S05]  /*9790*/  @!P0 NANOSLEEP.SYNCS 0x989680 ;  /* 0x009896800000895d */ /* 0x004fea0003900000 */
[----:B------:R-:W2:Y:S02]  /*97a0*/  @!P0 SYNCS.PHASECHK.TRANS64 P0, [R23+URZ+0x18], R14 ;  /* 0x0000180e170085a7 */ /* 0x000ea4000800007f */
[----:B--2---:R-:W-:Y:S05]  /*97b0*/  @!P0 BRA `(.L_x_172) ;  /* 0xfffffffc00f08947 */ /* 0x004fea000383ffff */
[----:B------:R-:W-:Y:S05]  /*97c0*/  BRA `(.L_x_190) ;  /* 0xfffffff000987947 */ /* 0x000fea000383ffff */
.L_x_180:
[----:B------:R-:W-:Y:S01]  /*97d0*/  BSSY B0, `(.L_x_191) ;  /* 0x0000006000007945 */ /* 0x000fe20003800000 */
[----:B------:R-:W-:-:S07]  /*97e0*/  IMAD.MOV.U32 R15, RZ, RZ, -0x1 ;  /* 0xffffffffff0f7424 */ /* 0x000fce00078e00ff */
[----:B------:R-:W-:Y:S05]  /*97f0*/  WARPSYNC.COLLECTIVE R15, `(.L_x_192) ;  /* 0x000000000f0c7348 */ /* 0x000fea0003c00000 */
[----:B------:R-:W-:Y:S02]  /*9800*/  ELECT P6, UR62, PT ;  /* 0x00000000003e782f */ /* 0x000fe400038c0000 */
[----:B------:R-:W-:Y:S01]  /*9810*/  MOV R14, UR62 ;  /* 0x0000003e000e7c02 */ /* 0x000fe20008000f00 */
[----:B------:R-:W-:Y:S10]  /*9820*/  ENDCOLLECTIVE ;  /* 0x000000000000791b */ /* 0x000ff40003800000 */
.L_x_192:
[----:B------:R-:W-:Y:S05]  /*9830*/  BSYNC B0 ;  /* 0x0000000000007941 */ /* 0x000fea0003800000 */
.L_x_191:
[----:B------:R-:W-:Y:S05]  /*9840*/  BRA `(.L_x_193) ;  /* 0xfffffff800f07947 */ /* 0x000fea000383ffff */
.L_x_184:
[----:B0-----:R0:W1:Y:S02]  /*9850*/  SYNCS.PHASECHK.TRANS64.TRYWAIT P0, [R7+URZ], R2 ;  /* 0x00000002070075a7 */ /* 0x001064000800017f */
[----:B-1----:R-:W-:Y:S05]  /*9860*/  @!P0 NANOSLEEP.SYNCS 0x989680 ;  /* 0x009896800000895d */ /* 0x002fea0003900000 */
[----:B------:R-:W1:Y:S02]  /*9870*/  @!P0 SYNCS.PHASECHK.TRANS64 P0, [R7+URZ], R2 ;  /* 0x00000002070085a7 */ /* 0x000e64000800007f */
[----:B-1----:R-:W-:Y:S05]  /*9880*/  @!P0 BRA `(.L_x_184) ;  /* 0xfffffffc00f08947 */ /* 0x002fea000383ffff */
[----:B------:R-:W-:Y:S05]  /*9890*/  BRA `(.L_x_194) ;  /* 0xfffffffc00307947 */ /* 0x000fea000383ffff */
.L_x_185:
[----:B0-----:R0:W1:Y:S02]  /*98a0*/  SYNCS.PHASECHK.TRANS64.TRYWAIT P0, [R4+URZ], R3 ;  /* 0x00000003040075a7 */ /* 0x001064000800017f */
[----:B-1----:R-:W-:Y:S05]  /*98b0*/  @!P0 NANOSLEEP.SYNCS 0x989680 ;  /* 0x009896800000895d */ /* 0x002fea0003900000 */
[----:B------:R-:W1:Y:S02]  /*98c0*/  @!P0 SYNCS.PHASECHK.TRANS64 P0, [R4+URZ], R3 ;  /* 0x00000003040085a7 */ /* 0x000e64000800007f */
[----:B-1----:R-:W-:Y:S05]  /*98d0*/  @!P0 BRA `(.L_x_185) ;  /* 0xfffffffc00f08947 */ /* 0x002fea000383ffff */
[----:B------:R-:W-:Y:S05]  /*98e0*/  BRA `(.L_x_195) ;  /* 0xfffffffc00387947 */ /* 0x000fea000383ffff */
.L_x_196:
[----:B------:R-:W-:-:S00]  /*98f0*/  BRA `(.L_x_196) ;  /* 0xfffffffc00fc7947 */ /* 0x000fc0000383ffff */
[----:B------:R-:W-:-:S00]  /*9900*/  NOP ;  /* 0x0000000000007918 */ /* 0x000fc00000000000 */
[----:B------:R-:W-:-:S00]  /*9910*/  NOP ;  /* 0x0000000000007918 */ /* 0x000fc00000000000 */
[----:B------:R-:W-:-:S00]  /*9920*/  NOP ;  /* 0x0000000000007918 */ /* 0x000fc00000000000 */
[----:B------:R-:W-:-:S00]  /*9930*/  NOP ;  /* 0x0000000000007918 */ /* 0x000fc00000000000 */
[----:B------:R-:W-:-:S00]  /*9940*/  NOP ;  /* 0x0000000000007918 */ /* 0x000fc00000000000 */
[----:B------:R-:W-:-:S00]  /*9950*/  NOP ;  /* 0x0000000000007918 */ /* 0x000fc00000000000 */
[----:B------:R-:W-:-:S00]  /*9960*/  NOP ;  /* 0x0000000000007918 */ /* 0x000fc00000000000 */
[----:B------:R-:W-:-:S00]  /*9970*/  NOP ;  /* 0x0000000000007918 */ /* 0x000fc00000000000 */
.L_x_197:


//--------------------- .nv.global.init           --------------------------
	.section	.nv.global.init,"aw",@progbits
.nv.global.init:
	.type		$str$22,@object
	.size		$str$22,($str$23 - $str$22)
$str$22:
        /*0000*/ 	.byte	0x6b, 0x5f, 0x74, 0x69, 0x6c, 0x65, 0x5f, 0x63, 0x6f, 0x75, 0x6e, 0x74, 0x20, 0x3e, 0x3d, 0x20
        /*0010*/ 	.byte	0x31, 0x00
	.type		$str$23,@object
	.size		$str$23,(__unnamed_1 - $str$23)
$str$23:
        /*0012*/ 	.byte	0x2f, 0x74, 0x6d, 0x70, 0x2f, 0x63, 0x75, 0x74, 0x6c, 0x61, 0x73, 0x73, 0x5f, 0x73, 0x77, 0x65
        /*0022*/ 	.byte	0x65, 0x70, 0x5f, 0x73, 0x72, 0x63, 0x2f, 0x69, 0x6e, 0x63, 0x6c, 0x75, 0x64, 0x65, 0x2f, 0x63
        /*0032*/ 	.byte	0x75, 0x74, 0x6c, 0x61, 0x73, 0x73, 0x2f, 0x67, 0x65, 0x6d, 0x6d, 0x2f, 0x63, 0x6f, 0x6c, 0x6c
        /*0042*/ 	.byte	0x65, 0x63, 0x74, 0x69, 0x76, 0x65, 0x2f, 0x73, 0x6d, 0x39, 0x30, 0x5f, 0x6d, 0x6d, 0x61, 0x5f
        /*0052*/ 	.byte	0x74, 0x6d, 0x61, 0x5f, 0x67, 0x6d, 0x6d, 0x61, 0x5f, 0x73, 0x73, 0x5f, 0x77, 0x61, 0x72, 0x70
        /*0062*/ 	.byte	0x73, 0x70, 0x65, 0x63, 0x69, 0x61, 0x6c, 0x69, 0x7a, 0x65, 0x64, 0x2e, 0x68, 0x70, 0x70, 0x00
	.type		__unnamed_1,@object
	.size		__unnamed_1,(.L_0 - __unnamed_1)
__unnamed_1:
        /*0072*/ 	.byte	0x76, 0x6f, 0x69, 0x64, 0x20, 0x63, 0x75, 0x74, 0x6c, 0x61, 0x73, 0x73, 0x3a, 0x3a, 0x67, 0x65
        /* <DEDUP_REMOVED lines=180> */
        /*0bc2*/ 	.byte	0x79, 0x5d, 0x00
.L_0:


//--------------------- .nv.shared._ZN7cutlass13device_kernelINS_4gemm6kernel13GemmUniversalIN4cute5tupleIJiiiiEEENS1_10collective13CollectiveMmaINS1_34MainloopSm90TmaGmmaWarpSpecializedILi3ENS5_IJNS4_1CILi2EEENSA_ILi1EEESC_EEENS1_35KernelTmaWarpSpecializedCooperativeEEENS5_IJNSA_ILi512EEENSA_ILi32EEENSA_ILi64EEEEEENS_6half_tENS5_IJlSC_lEEESK_SL_NS4_8TiledMMAINS4_8MMA_AtomIJNS4_4SM904GMMA25MMA_64x32x16_F32F16F16_SSILNSP_5MajorE0ELSR_0ELNSP_7ScaleInE1ELSS_1EEEEEENS4_6LayoutISD_NS5_IJSC_NSA_ILi0EEESW_EEEEENS5_IJNS4_10UnderscoreESZ_SZ_EEEEENS4_13SM90_TMA_LOADENS4_14ComposedLayoutINS4_7SwizzleILi3ELi4ELi3EEENS4_18smem_ptr_flag_bitsILi16EEENSV_INS5_IJNSA_ILi8EEESI_EEENS5_IJSI_SC_EEEEEEEvNS4_8identityENS4_23SM90_TMA_LOAD_MULTICASTES1C_vS1D_EENS_8epilogue10collective6detail29Sm90TmaWarpSpecializedAdapterINS1H_15DefaultEpilogueISK_SL_SL_NS1G_6thread17LinearCombinationISK_Li1EffLNS1L_9ScaleType4KindE0ELNS_15FloatRoundStyleE2ESK_EENS1_15EpilogueDefaultEEEEEvvEEEEvNT_6ParamsE --------------------------
	.section	.nv.shared._ZN7cutlass13device_kernelINS_4gemm6kernel13GemmUniversalIN4cute5tupleIJiiiiEEENS1_10collective13CollectiveMmaINS1_34MainloopSm90TmaGmmaWarpSpecializedILi3ENS5_IJNS4_1CILi2EEENSA_ILi1EEESC_EEENS1_35KernelTmaWarpSpecializedCooperativeEEENS5_IJNSA_ILi512EEENSA_ILi32EEENSA_ILi64EEEEEENS_6half_tENS5_IJlSC_lEEESK_SL_NS4_8TiledMMAINS4_8MMA_AtomIJNS4_4SM904GMMA25MMA_64x32x16_F32F16F16_SSILNSP_5MajorE0ELSR_0ELNSP_7ScaleInE1ELSS_1EEEEEENS4_6LayoutISD_NS5_IJSC_NSA_ILi0EEESW_EEEEENS5_IJNS4_10UnderscoreESZ_SZ_EEEEENS4_13SM90_TMA_LOADENS4_14ComposedLayoutINS4_7SwizzleILi3ELi4ELi3EEENS4_18smem_ptr_flag_bitsILi16EEENSV_INS5_IJNSA_ILi8EEESI_EEENS5_IJSI_SC_EEEEEEEvNS4_8identityENS4_23SM90_TMA_LOAD_MULTICASTES1C_vS1D_EENS_8epilogue10collective6detail29Sm90TmaWarpSpecializedAdapterINS1H_15DefaultEpilogueISK_SL_SL_NS1G_6thread17LinearCombinationISK_Li1EffLNS1L_9ScaleType4KindE0ELNS_15FloatRoundStyleE2ESK_EENS1_15EpilogueDefaultEEEEEvvEEEEvNT_6ParamsE,"aw",@nobits
	.sectionflags	@""
	.align	16
	.zero		1024


//--------------------- .nv.shared.reserved.0     --------------------------
	.section	.nv.shared.reserved.0,"aw",@nobits
	.weak		__nv_reservedSMEM_offset_0_alias
	.size		__nv_reservedSMEM_offset_0_alias, 0, 0
	.other		__nv_reservedSMEM_offset_0_alias,@"STO_CUDA_RESERVED_SHARED STV_DEFAULT"
__nv_reservedSMEM_offset_0_alias:
	.zero		0


//--------------------- .nv.global                --------------------------
	.section	.nv.global,"aw",@nobits
.nv.global:
	.type		_ZN39_INTERNAL_2ac1b052_4_k_cu_67cf237b_41714cute1_E,@object
	.size		_ZN39_INTERNAL_2ac1b052_4_k_cu_67cf237b_41714cute1_E,(_ZN39_INTERNAL_2ac1b052_4_k_cu_67cf237b_41714cuda3std3__45__cpo6cbeginE - _ZN39_INTERNAL_2ac1b052_4_k_cu_67cf237b_41714cute1_E)
_ZN39_INTERNAL_2ac1b052_4_k_cu_67cf237b_41714cute1_E:
	.zero		1
	.type		_ZN39_INTERNAL_2ac1b052_4_k_cu_67cf237b_41714cuda3std3__45__cpo6cbeginE,@object
	.size		_ZN39_INTERNAL_2ac1b052_4_k_cu_67cf237b_41714cuda3std3__45__cpo6cbeginE,(_ZN39_INTERNAL_2ac1b052_4_k_cu_67cf237b_41714cuda3std3__48in_placeE - _ZN39_INTERNAL_2ac1b052_4_k_cu_67cf237b_41714cuda3std3__45__cpo6cbeginE)
_ZN39_INTERNAL_2ac1b052_4_k_cu_67cf237b_41714cuda3std3__45__cpo6cbeginE:
	.zero		1
	.type		_ZN39_INTERNAL_2ac1b052_4_k_cu_67cf237b_41714cuda3std3__48in_placeE,@object
	.size		_ZN39_INTERNAL_2ac1b052_4_k_cu_67cf237b_41714cuda3std3__48in_placeE,(_ZN39_INTERNAL_2ac1b052_4_k_cu_67cf237b_41714cuda3std6ranges3__45__cpo9iter_moveE - _ZN39_INTERNAL_2ac1b052_4_k_cu_67cf237b_41714cuda3std3__48in_placeE)
_ZN39_INTERNAL_2ac1b052_4_k_cu_67cf237b_41714cuda3std3__48in_placeE:
	.zero		1
	.type		_ZN39_INTERNAL_2ac1b052_4_k_cu_67cf237b_41714cuda3std6ranges3__45__cpo9iter_moveE,@object
	.size		_ZN39_INTERNAL_2ac1b052_4_k_cu_67cf237b_41714cuda3std6ranges3__45__cpo9iter_moveE,(_ZN39_INTERNAL_2ac1b052_4_k_cu_67cf237b_41714cuda3std3__45__cpo5beginE - _ZN39_INTERNAL_2ac1b052_4_k_cu_67cf237b_41714cuda3std6ranges3__45__cpo9iter_moveE)
_ZN39_INTERNAL_2ac1b052_4_k_cu_67cf237b_41714cuda3std6ranges3__45__cpo9iter_moveE:
	.zero		1
	.type		_ZN39_INTERNAL_2ac1b052_4_k_cu_67cf237b_41714cuda3std3__45__cpo5beginE,@object
	.size		_ZN39_INTERNAL_2ac1b052_4_k_cu_67cf237b_41714cuda3std3__45__cpo5beginE,(_ZN39_INTERNAL_2ac1b052_4_k_cu_67cf237b_41714cuda3std3__441_GLOBAL__N__2ac1b052_4_k_cu_67cf237b_41716ignoreE - _ZN39_INTERNAL_2ac1b052_4_k_cu_67cf237b_41714cuda3std3__45__cpo5beginE)
_ZN39_INTERNAL_2ac1b052_4_k_cu_67cf237b_41714cuda3std3__45__cpo5beginE:
	.zero		1
	.type		_ZN39_INTERNAL_2ac1b052_4_k_cu_67cf237b_41714cuda3std3__441_GLOBAL__N__2ac1b052_4_k_cu_67cf237b_41716ignoreE,@object
	.size		_ZN39_INTERNAL_2ac1b052_4_k_cu_67cf237b_41714cuda3std3__441_GLOBAL__N__2ac1b052_4_k_cu_67cf237b_41716ignoreE,(_ZN39_INTERNAL_2ac1b052_4_k_cu_67cf237b_41714cute7productE - _ZN39_INTERNAL_2ac1b052_4_k_cu_67cf237b_41714cuda3std3__441_GLOBAL__N__2ac1b052_4_k_cu_67cf237b_41716ignoreE)
_ZN39_INTERNAL_2ac1b052_4_k_cu_67cf237b_41714cuda3std3__441_GLOBAL__N__2ac1b052_4_k_cu_67cf237b_41716ignoreE:
	.zero		1
	.type		_ZN39_INTERNAL_2ac1b052_4_k_cu_67cf237b_41714cute7productE,@object
	.size		_ZN39_INTERNAL_2ac1b052_4_k_cu_67cf237b_41714cute7productE,(_ZN39_INTERNAL_2ac1b052_4_k_cu_67cf237b_41714cuda3std3__45__cpo3endE - _ZN39_INTERNAL_2ac1b052_4_k_cu_67cf237b_41714cute7productE)
_ZN39_INTERNAL_2ac1b052_4_k_cu_67cf237b_41714cute7productE:
	.zero		1
	.type		_ZN39_INTERNAL_2ac1b052_4_k_cu_67cf237b_41714cuda3std3__45__cpo3endE,@object
	.size		_ZN39_INTERNAL_2ac1b052_4_k_cu_67cf237b_41714cuda3std3__45__cpo3endE,(_ZN39_INTERNAL_2ac1b052_4_k_cu_67cf237b_41714cuda3std3__419piecewise_constructE - _ZN39_INTERNAL_2ac1b052_4_k_cu_67cf237b_41714cuda3std3__45__cpo3endE)
_ZN39_INTERNAL_2ac1b052_4_k_cu_67cf237b_41714cuda3std3__45__cpo3endE:
	.zero		1
	.type		_ZN39_INTERNAL_2ac1b052_4_k_cu_67cf237b_41714cuda3std3__419piecewise_constructE,@object
	.size		_ZN39_INTERNAL_2ac1b052_4_k_cu_67cf237b_41714cuda3std3__419piecewise_constructE,(_ZN39_INTERNAL_2ac1b052_4_k_cu_67cf237b_41714cuda3std3__45__cpo4cendE - _ZN39_INTERNAL_2ac1b052_4_k_cu_67cf237b_41714cuda3std3__419piecewise_constructE)
_ZN39_INTERNAL_2ac1b052_4_k_cu_67cf237b_41714cuda3std3__419piecewise_constructE:
	.zero		1
	.type		_ZN39_INTERNAL_2ac1b052_4_k_cu_67cf237b_41714cuda3std3__45__cpo4cendE,@object
	.size		_ZN39_INTERNAL_2ac1b052_4_k_cu_67cf237b_41714cuda3std3__45__cpo4cendE,(_ZN39_INTERNAL_2ac1b052_4_k_cu_67cf237b_41714cuda3std6ranges3__45__cpo4swapE - _ZN39_INTERNAL_2ac1b052_4_k_cu_67cf237b_41714cuda3std3__45__cpo4cendE)
_ZN39_INTERNAL_2ac1b052_4_k_cu_67cf237b_41714cuda3std3__45__cpo4cendE:
	.zero		1
	.type		_ZN39_INTERNAL_2ac1b052_4_k_cu_67cf237b_41714cuda3std6ranges3__45__cpo4swapE,@object
	.size		_ZN39_INTERNAL_2ac1b052_4_k_cu_67cf237b_41714cuda3std6ranges3__45__cpo4swapE,(.L_8 - _ZN39_INTERNAL_2ac1b052_4_k_cu_67cf237b_41714cuda3std6ranges3__45__cpo4swapE)
_ZN39_INTERNAL_2ac1b052_4_k_cu_67cf237b_41714cuda3std6ranges3__45__cpo4swapE:
	.zero		1
.L_8:


//--------------------- .nv.constant0._ZN7cutlass13device_kernelINS_4gemm6kernel13GemmUniversalIN4cute5tupleIJiiiiEEENS1_10collective13CollectiveMmaINS1_34MainloopSm90TmaGmmaWarpSpecializedILi3ENS5_IJNS4_1CILi2EEENSA_ILi1EEESC_EEENS1_35KernelTmaWarpSpecializedCooperativeEEENS5_IJNSA_ILi512EEENSA_ILi32EEENSA_ILi64EEEEEENS_6half_tENS5_IJlSC_lEEESK_SL_NS4_8TiledMMAINS4_8MMA_AtomIJNS4_4SM904GMMA25MMA_64x32x16_F32F16F16_SSILNSP_5MajorE0ELSR_0ELNSP_7ScaleInE1ELSS_1EEEEEENS4_6LayoutISD_NS5_IJSC_NSA_ILi0EEESW_EEEEENS5_IJNS4_10UnderscoreESZ_SZ_EEEEENS4_13SM90_TMA_LOADENS4_14ComposedLayoutINS4_7SwizzleILi3ELi4ELi3EEENS4_18smem_ptr_flag_bitsILi16EEENSV_INS5_IJNSA_ILi8EEESI_EEENS5_IJSI_SC_EEEEEEEvNS4_8identityENS4_23SM90_TMA_LOAD_MULTICASTES1C_vS1D_EENS_8epilogue10collective6detail29Sm90TmaWarpSpecializedAdapterINS1H_15DefaultEpilogueISK_SL_SL_NS1G_6thread17LinearCombinationISK_Li1EffLNS1L_9ScaleType4KindE0ELNS_15FloatRoundStyleE2ESK_EENS1_15EpilogueDefaultEEEEEvvEEEEvNT_6ParamsE --------------------------
	.section	.nv.constant0._ZN7cutlass13device_kernelINS_4gemm6kernel13GemmUniversalIN4cute5tupleIJiiiiEEENS1_10collective13CollectiveMmaINS1_34MainloopSm90TmaGmmaWarpSpecializedILi3ENS5_IJNS4_1CILi2EEENSA_ILi1EEESC_EEENS1_35KernelTmaWarpSpecializedCooperativeEEENS5_IJNSA_ILi512EEENSA_ILi32EEENSA_ILi64EEEEEENS_6half_tENS5_IJlSC_lEEESK_SL_NS4_8TiledMMAINS4_8MMA_AtomIJNS4_4SM904GMMA25MMA_64x32x16_F32F16F16_SSILNSP_5MajorE0ELSR_0ELNSP_7ScaleInE1ELSS_1EEEEEENS4_6LayoutISD_NS5_IJSC_NSA_ILi0EEESW_EEEEENS5_IJNS4_10UnderscoreESZ_SZ_EEEEENS4_13SM90_TMA_LOADENS4_14ComposedLayoutINS4_7SwizzleILi3ELi4ELi3EEENS4_18smem_ptr_flag_bitsILi16EEENSV_INS5_IJNSA_ILi8EEESI_EEENS5_IJSI_SC_EEEEEEEvNS4_8identityENS4_23SM90_TMA_LOAD_MULTICASTES1C_vS1D_EENS_8epilogue10collective6detail29Sm90TmaWarpSpecializedAdapterINS1H_15DefaultEpilogueISK_SL_SL_NS1G_6thread17LinearCombinationISK_Li1EffLNS1L_9ScaleType4KindE0ELNS_15FloatRoundStyleE2ESK_EENS1_15EpilogueDefaultEEEEEvvEEEEvNT_6ParamsE,"a",@progbits
	.sectionflags	@""
	.align	4
.nv.constant0._ZN7cutlass13device_kernelINS_4gemm6kernel13GemmUniversalIN4cute5tupleIJiiiiEEENS1_10collective13CollectiveMmaINS1_34MainloopSm90TmaGmmaWarpSpecializedILi3ENS5_IJNS4_1CILi2EEENSA_ILi1EEESC_EEENS1_35KernelTmaWarpSpecializedCooperativeEEENS5_IJNSA_ILi512EEENSA_ILi32EEENSA_ILi64EEEEEENS_6half_tENS5_IJlSC_lEEESK_SL_NS4_8TiledMMAINS4_8MMA_AtomIJNS4_4SM904GMMA25MMA_64x32x16_F32F16F16_SSILNSP_5MajorE0ELSR_0ELNSP_7ScaleInE1ELSS_1EEEEEENS4_6LayoutISD_NS5_IJSC_NSA_ILi0EEESW_EEEEENS5_IJNS4_10UnderscoreESZ_SZ_EEEEENS4_13SM90_TMA_LOADENS4_14ComposedLayoutINS4_7SwizzleILi3ELi4ELi3EEENS4_18smem_ptr_flag_bitsILi16EEENSV_INS5_IJNSA_ILi8EEESI_EEENS5_IJSI_SC_EEEEEEEvNS4_8identityENS4_23SM90_TMA_LOAD_MULTICASTES1C_vS1D_EENS_8epilogue10collective6detail29Sm90TmaWarpSpecializedAdapterINS1H_15DefaultEpilogueISK_SL_SL_NS1G_6thread17LinearCombinationISK_Li1EffLNS1L_9ScaleType4KindE0ELNS_15FloatRoundStyleE2ESK_EENS1_15EpilogueDefaultEEEEEvvEEEEvNT_6ParamsE:
	.zero		1664


//--------------------- SYMBOLS --------------------------

	.type		.nv.reservedSmem.offset0,@object
	.size		.nv.reservedSmem.offset0,0x4
	.type		__assertfail,@function
